// auto-generated by cutlass_sweep.gemm — config: {"arch": "sm_90", "cluster_m": 1, "cluster_n": 1, "dtype": "int8", "dtype_b": "int8", "layout": "nt", "stages": 6, "tile_k": 32, "tile_m": 256, "tile_n": 64}
#include "cutlass/cutlass.h"
#include "cutlass/gemm/collective/collective_builder.hpp"
#include "cutlass/gemm/device/gemm_universal_adapter.h"
#include "cutlass/gemm/kernel/gemm_universal.hpp"
#include "cutlass/epilogue/collective/collective_builder.hpp"

using ElemA = int8_t;
using ElemB = int8_t;
using ElemCD = int8_t;
using Acc  = int32_t;
using TileShape    = cute::Shape<cute::_256, cute::_64, cute::_32>;
using ClusterShape = cute::Shape<cute::_1, cute::_1, cute::_1>;

using CollectiveEpilogue = typename cutlass::epilogue::collective::CollectiveBuilder<
    cutlass::arch::Sm90, cutlass::arch::OpClassTensorOp,
    TileShape, ClusterShape,
    cutlass::epilogue::collective::EpilogueTileAuto,
    Acc, Acc,
    ElemCD, cutlass::layout::RowMajor, 128 / cutlass::sizeof_bits<ElemCD>::value,
    ElemCD, cutlass::layout::RowMajor, 128 / cutlass::sizeof_bits<ElemCD>::value,
    cutlass::epilogue::collective::EpilogueScheduleAuto
  >::CollectiveOp;

using CollectiveMainloop = typename cutlass::gemm::collective::CollectiveBuilder<
    cutlass::arch::Sm90, cutlass::arch::OpClassTensorOp,
    ElemA, cutlass::layout::RowMajor, 128 / cutlass::sizeof_bits<ElemA>::value,
    ElemB, cutlass::layout::ColumnMajor, 128 / cutlass::sizeof_bits<ElemB>::value,
    Acc,
    TileShape, ClusterShape,
    cutlass::gemm::collective::StageCount<6>,
    cutlass::gemm::collective::KernelScheduleAuto
  >::CollectiveOp;

using GemmKernel = cutlass::gemm::kernel::GemmUniversal<
    cute::Shape<int,int,int,int>,
    CollectiveMainloop,
    CollectiveEpilogue
>;
using Gemm = cutlass::gemm::device::GemmUniversalAdapter<GemmKernel>;

// Force the device kernel symbol into the cubin without needing a host main.
auto* _anchor = &cutlass::device_kernel<GemmKernel>;


// ===== COMPILED SASS (sm_90a) =====

	.target	sm_90a

	.elftype	@"ET_EXEC"


//--------------------- .note.nv.tkinfo           --------------------------
	.section	.note.nv.tkinfo,"",@"SHT_NOTE"
	.sectionflags	@"SHF_NOTE_NV_TKINFO"
	.tkinfo
        /*0018*/ 	.word	0x00000002
        /*0030*/ 	.string	""
        /*0030*/ 	.string	"ptxas"
        /*0030*/ 	.string	"Cuda compilation tools, release 13.0, V13.0.88"
        /*0030*/ 	.string	"Build cuda_13.0.r13.0/compiler.36424714_0"
        /*0030*/ 	.string	"-arch sm_90a -m 64 "



//--------------------- .note.nv.cuinfo           --------------------------
	.section	.note.nv.cuinfo,"",@"SHT_NOTE"
	.sectionflags	@"SHF_NOTE_NV_CUINFO"
        /*0018*/ 	.short	0x0002
        /*001a*/ 	.short	0x005a
        /*001c*/ 	.short	0x0082
	.zero		2


//--------------------- .nv.info                  --------------------------
	.section	.nv.info,"",@"SHT_CUDA_INFO"
	.align	4


	//----- nvinfo : EIATTR_REGCOUNT
	.align		4
        /*0000*/ 	.byte	0x04, 0x2f
        /*0002*/ 	.short	(.L_15 - .L_14)
	.align		4
.L_14:
        /*0004*/ 	.word	index@(_ZN7cutlass13device_kernelINS_4gemm6kernel13GemmUniversalIN4cute5tupleIJiiiiEEENS1_10collective13CollectiveMmaINS1_34MainloopSm90TmaGmmaWarpSpecializedILi6ENS5_IJNS4_1CILi1EEESB_SB_EEENS1_35KernelTmaWarpSpecializedCooperativeEEENS5_IJNSA_ILi256EEENSA_ILi64EEENSA_ILi32EEEEEEaNS5_IJlSB_lEEEaSJ_NS4_8TiledMMAINS4_8MMA_AtomIJNS4_4SM904GMMA26MMA_64x64x32_S32S8S8_SS_TNEEEENS4_6LayoutINS5_IJNSA_ILi2EEESB_SB_EEENS5_IJSB_NSA_ILi0EEEST_EEEEENS5_IJNS4_10UnderscoreESW_SW_EEEEENS4_13SM90_TMA_LOADENS4_14ComposedLayoutINS4_7SwizzleILi1ELi4ELi3EEENS4_18smem_ptr_flag_bitsILi8EEENSQ_INS5_IJNSA_ILi8EEESH_EEENS5_IJSH_SB_EEEEEEEvNS4_8identityESZ_S19_vS1A_EENS_8epilogue10collective6detail29Sm90TmaWarpSpecializedAdapterINS1D_15DefaultEpilogueIaSJ_SJ_NS1C_6thread17LinearCombinationIaLi1EiiLNS1H_9ScaleType4KindE0ELNS_15FloatRoundStyleE2EaEENS1_15EpilogueDefaultEEEEEvvEEEEvNT_6ParamsE)
        /*0008*/ 	.word	0x000000a8


	//----- nvinfo : EIATTR_FRAME_SIZE
	.align		4
.L_15:
        /*000c*/ 	.byte	0x04, 0x11
        /*000e*/ 	.short	(.L_17 - .L_16)
	.align		4
.L_16:
        /*0010*/ 	.word	index@(_ZN7cutlass13device_kernelINS_4gemm6kernel13GemmUniversalIN4cute5tupleIJiiiiEEENS1_10collective13CollectiveMmaINS1_34MainloopSm90TmaGmmaWarpSpecializedILi6ENS5_IJNS4_1CILi1EEESB_SB_EEENS1_35KernelTmaWarpSpecializedCooperativeEEENS5_IJNSA_ILi256EEENSA_ILi64EEENSA_ILi32EEEEEEaNS5_IJlSB_lEEEaSJ_NS4_8TiledMMAINS4_8MMA_AtomIJNS4_4SM904GMMA26MMA_64x64x32_S32S8S8_SS_TNEEEENS4_6LayoutINS5_IJNSA_ILi2EEESB_SB_EEENS5_IJSB_NSA_ILi0EEEST_EEEEENS5_IJNS4_10UnderscoreESW_SW_EEEEENS4_13SM90_TMA_LOADENS4_14ComposedLayoutINS4_7SwizzleILi1ELi4ELi3EEENS4_18smem_ptr_flag_bitsILi8EEENSQ_INS5_IJNSA_ILi8EEESH_EEENS5_IJSH_SB_EEEEEEEvNS4_8identityESZ_S19_vS1A_EENS_8epilogue10collective6detail29Sm90TmaWarpSpecializedAdapterINS1D_15DefaultEpilogueIaSJ_SJ_NS1C_6thread17LinearCombinationIaLi1EiiLNS1H_9ScaleType4KindE0ELNS_15FloatRoundStyleE2EaEENS1_15EpilogueDefaultEEEEEvvEEEEvNT_6ParamsE)
        /*0014*/ 	.word	0x00000000


	//----- nvinfo : EIATTR_MIN_STACK_SIZE
	.align		4
.L_17:
        /*0018*/ 	.byte	0x04, 0x12
        /*001a*/ 	.short	(.L_19 - .L_18)
	.align		4
.L_18:
        /*001c*/ 	.word	index@(_ZN7cutlass13device_kernelINS_4gemm6kernel13GemmUniversalIN4cute5tupleIJiiiiEEENS1_10collective13CollectiveMmaINS1_34MainloopSm90TmaGmmaWarpSpecializedILi6ENS5_IJNS4_1CILi1EEESB_SB_EEENS1_35KernelTmaWarpSpecializedCooperativeEEENS5_IJNSA_ILi256EEENSA_ILi64EEENSA_ILi32EEEEEEaNS5_IJlSB_lEEEaSJ_NS4_8TiledMMAINS4_8MMA_AtomIJNS4_4SM904GMMA26MMA_64x64x32_S32S8S8_SS_TNEEEENS4_6LayoutINS5_IJNSA_ILi2EEESB_SB_EEENS5_IJSB_NSA_ILi0EEEST_EEEEENS5_IJNS4_10UnderscoreESW_SW_EEEEENS4_13SM90_TMA_LOADENS4_14ComposedLayoutINS4_7SwizzleILi1ELi4ELi3EEENS4_18smem_ptr_flag_bitsILi8EEENSQ_INS5_IJNSA_ILi8EEESH_EEENS5_IJSH_SB_EEEEEEEvNS4_8identityESZ_S19_vS1A_EENS_8epilogue10collective6detail29Sm90TmaWarpSpecializedAdapterINS1D_15DefaultEpilogueIaSJ_SJ_NS1C_6thread17LinearCombinationIaLi1EiiLNS1H_9ScaleType4KindE0ELNS_15FloatRoundStyleE2EaEENS1_15EpilogueDefaultEEEEEvvEEEEvNT_6ParamsE)
        /*0020*/ 	.word	0x00000000
.L_19:


//--------------------- .nv.compat                --------------------------
	.section	.nv.compat,"",@"SHT_CUDA_COMPAT_INFO"
	.align	4
        /*0000*/ 	.byte	0x02, 0x09, 0x01, 0x00, 0x02, 0x02, 0x04, 0x00, 0x02, 0x05, 0x05, 0x00, 0x03, 0x07, 0x01, 0x01
        /*0010*/ 	.byte	0x02, 0x03, 0x01, 0x00, 0x02, 0x06, 0x01, 0x00, 0x04, 0x0b, 0x08, 0x00, 0x00, 0x00, 0x00, 0x00
        /*0020*/ 	.byte	0x00, 0x00, 0x00, 0x00


//--------------------- .nv.info._ZN7cutlass13device_kernelINS_4gemm6kernel13GemmUniversalIN4cute5tupleIJiiiiEEENS1_10collective13CollectiveMmaINS1_34MainloopSm90TmaGmmaWarpSpecializedILi6ENS5_IJNS4_1CILi1EEESB_SB_EEENS1_35KernelTmaWarpSpecializedCooperativeEEENS5_IJNSA_ILi256EEENSA_ILi64EEENSA_ILi32EEEEEEaNS5_IJlSB_lEEEaSJ_NS4_8TiledMMAINS4_8MMA_AtomIJNS4_4SM904GMMA26MMA_64x64x32_S32S8S8_SS_TNEEEENS4_6LayoutINS5_IJNSA_ILi2EEESB_SB_EEENS5_IJSB_NSA_ILi0EEEST_EEEEENS5_IJNS4_10UnderscoreESW_SW_EEEEENS4_13SM90_TMA_LOADENS4_14ComposedLayoutINS4_7SwizzleILi1ELi4ELi3EEENS4_18smem_ptr_flag_bitsILi8EEENSQ_INS5_IJNSA_ILi8EEESH_EEENS5_IJSH_SB_EEEEEEEvNS4_8identityESZ_S19_vS1A_EENS_8epilogue10collective6detail29Sm90TmaWarpSpecializedAdapterINS1D_15DefaultEpilogueIaSJ_SJ_NS1C_6thread17LinearCombinationIaLi1EiiLNS1H_9ScaleType4KindE0ELNS_15FloatRoundStyleE2EaEENS1_15EpilogueDefaultEEEEEvvEEEEvNT_6ParamsE --------------------------
	.section	.nv.info._ZN7cutlass13device_kernelINS_4gemm6kernel13GemmUniversalIN4cute5tupleIJiiiiEEENS1_10collective13CollectiveMmaINS1_34MainloopSm90TmaGmmaWarpSpecializedILi6ENS5_IJNS4_1CILi1EEESB_SB_EEENS1_35KernelTmaWarpSpecializedCooperativeEEENS5_IJNSA_ILi256EEENSA_ILi64EEENSA_ILi32EEEEEEaNS5_IJlSB_lEEEaSJ_NS4_8TiledMMAINS4_8MMA_AtomIJNS4_4SM904GMMA26MMA_64x64x32_S32S8S8_SS_TNEEEENS4_6LayoutINS5_IJNSA_ILi2EEESB_SB_EEENS5_IJSB_NSA_ILi0EEEST_EEEEENS5_IJNS4_10UnderscoreESW_SW_EEEEENS4_13SM90_TMA_LOADENS4_14ComposedLayoutINS4_7SwizzleILi1ELi4ELi3EEENS4_18smem_ptr_flag_bitsILi8EEENSQ_INS5_IJNSA_ILi8EEESH_EEENS5_IJSH_SB_EEEEEEEvNS4_8identityESZ_S19_vS1A_EENS_8epilogue10collective6detail29Sm90TmaWarpSpecializedAdapterINS1D_15DefaultEpilogueIaSJ_SJ_NS1C_6thread17LinearCombinationIaLi1EiiLNS1H_9ScaleType4KindE0ELNS_15FloatRoundStyleE2EaEENS1_15EpilogueDefaultEEEEEvvEEEEvNT_6ParamsE,"",@"SHT_CUDA_INFO"
	.sectionflags	@""
	.align	4


	//----- nvinfo : EIATTR_CUDA_API_VERSION
	.align		4
        /*0000*/ 	.byte	0x04, 0x37
        /*0002*/ 	.short	(.L_21 - .L_20)
.L_20:
        /*0004*/ 	.word	0x00000082


	//----- nvinfo : EIATTR_KPARAM_INFO
	.align		4
.L_21:
        /*0008*/ 	.byte	0x04, 0x17
        /*000a*/ 	.short	(.L_23 - .L_22)
.L_22:
        /*000c*/ 	.word	0x00000000
        /*0010*/ 	.short	0x0000
        /*0012*/ 	.short	0x0070
        /*0014*/ 	.byte	0x00, 0xf0, 0x01, 0x10


	//----- nvinfo : EIATTR_SPARSE_MMA_MASK
	.align		4
.L_23:
        /*0018*/ 	.byte	0x03, 0x50
        /*001a*/ 	.short	0x0000


	//----- nvinfo : EIATTR_MAXREG_COUNT
	.align		4
        /*001c*/ 	.byte	0x03, 0x1b
        /*001e*/ 	.short	0x00a8


	//----- nvinfo : EIATTR_NUM_BARRIERS
	.align		4
        /*0020*/ 	.byte	0x02, 0x4c
        /*0022*/ 	.byte	0x01
	.zero		1


	//----- nvinfo : EIATTR_EXTERNS
	.align		4
        /*0024*/ 	.byte	0x04, 0x0f
        /*0026*/ 	.short	(.L_25 - .L_24)


	//   ....[0]....
	.align		4
.L_24:
        /*0028*/ 	.word	index@(__assertfail)


	//----- nvinfo : EIATTR_MERCURY_ISA_VERSION
	.align		4
.L_25:
        /*002c*/ 	.byte	0x03, 0x5f
        /*002e*/ 	.short	0x0101


	//----- nvinfo : EIATTR_INT_WARP_WIDE_INSTR_OFFSETS
	.align		4
        /*0030*/ 	.byte	0x04, 0x31
        /*0032*/ 	.short	(.L_27 - .L_26)


	//   ....[0]....
.L_26:
        /*0034*/ 	.word	0x000003f0


	//   ....[1]....
        /*0038*/ 	.word	0x00000420


	//   ....[2]....
        /*003c*/ 	.word	0x00000500


	//----- nvinfo : EIATTR_COOP_GROUP_MASK_REGIDS
	.align		4
.L_27:
        /*0040*/ 	.byte	0x04, 0x29
        /*0042*/ 	.short	(.L_29 - .L_28)


	//   ....[0]....
.L_28:
        /*0044*/ 	.word	0xffffffff


	//   ....[1]....
        /*0048*/ 	.word	0xffffffff


	//   ....[2]....
        /*004c*/ 	.word	0xffffffff


	//   ....[3]....
        /*0050*/ 	.word	0xffffffff


	//   ....[4]....
        /*0054*/ 	.word	0xffffffff


	//----- nvinfo : EIATTR_COOP_GROUP_INSTR_OFFSETS
	.align		4
.L_29:
        /*0058*/ 	.byte	0x04, 0x28
        /*005a*/ 	.short	(.L_31 - .L_30)


	//   ....[0]....
.L_30:
        /*005c*/ 	.word	0x00000060


	//   ....[1]....
        /*0060*/ 	.word	0x00000070


	//   ....[2]....
        /*0064*/ 	.word	0x00000130


	//   ....[3]....
        /*0068*/ 	.word	0x00000300


	//   ....[4]....
        /*006c*/ 	.word	0x00000fa0


	//----- nvinfo : EIATTR_REG_RECONFIG
	.align		4
.L_31:
        /*0070*/ 	.byte	0x01, 0x54
	.zero		2


	//----- nvinfo : EIATTR_SYSCALL_OFFSETS
	.align		4
        /*0074*/ 	.byte	0x04, 0x46
        /*0076*/ 	.short	(.L_33 - .L_32)


	//   ....[0]....
.L_32:
        /*0078*/ 	.word	0x00001170


	//----- nvinfo : EIATTR_MBARRIER_INSTR_OFFSETS
	.align		4
.L_33:
        /*007c*/ 	.byte	0x04, 0x39
        /*007e*/ 	.short	(.L_35 - .L_34)


	//   ....[0]....
.L_34:
        /*0080*/ 	.word	0x00000230
        /*0084*/ 	.word	0x000000ff
        /*0088*/ 	.word	0x00000000
        /*008c*/ 	.short	0x0100
        /*008e*/ 	.byte	0x08
	.zero		1


	//   ....[1]....
        /*0090*/ 	.word	0x00000240
        /*0094*/ 	.word	0x000000ff
        /*0098*/ 	.word	0x00000030
        /*009c*/ 	.short	0x0100
        /*009e*/ 	.byte	0x08
	.zero		1


	//   ....[2]....
        /*00a0*/ 	.word	0x00000250
        /*00a4*/ 	.word	0x000000ff
        /*00a8*/ 	.word	0x00000008
        /*00ac*/ 	.short	0x0100
        /*00ae*/ 	.byte	0x08
	.zero		1


	//   ....[3]....
        /*00b0*/ 	.word	0x00000260
        /*00b4*/ 	.word	0x000000ff
        /*00b8*/ 	.word	0x00000038
        /*00bc*/ 	.short	0x0100
        /*00be*/ 	.byte	0x08
	.zero		1


	//   ....[4]....
        /*00c0*/ 	.word	0x00000270
        /*00c4*/ 	.word	0x000000ff
        /*00c8*/ 	.word	0x00000010
        /*00cc*/ 	.short	0x0100
        /*00ce*/ 	.byte	0x08
	.zero		1


	//   ....[5]....
        /*00d0*/ 	.word	0x00000280
        /*00d4*/ 	.word	0x000000ff
        /*00d8*/ 	.word	0x00000040
        /*00dc*/ 	.short	0x0100
        /*00de*/ 	.byte	0x08
	.zero		1


	//   ....[6]....
        /*00e0*/ 	.word	0x00000290
        /*00e4*/ 	.word	0x000000ff
        /*00e8*/ 	.word	0x00000018
        /*00ec*/ 	.short	0x0100
        /*00ee*/ 	.byte	0x08
	.zero		1


	//   ....[7]....
        /*00f0*/ 	.word	0x000002a0
        /*00f4*/ 	.word	0x000000ff
        /*00f8*/ 	.word	0x00000048
        /*00fc*/ 	.short	0x0100
        /*00fe*/ 	.byte	0x08
	.zero		1


	//   ....[8]....
        /*0100*/ 	.word	0x000002b0
        /*0104*/ 	.word	0x000000ff
        /*0108*/ 	.word	0x00000020
        /*010c*/ 	.short	0x0100
        /*010e*/ 	.byte	0x08
	.zero		1


	//   ....[9]....
        /*0110*/ 	.word	0x000002c0
        /*0114*/ 	.word	0x000000ff
        /*0118*/ 	.word	0x00000050
        /*011c*/ 	.short	0x0100
        /*011e*/ 	.byte	0x08
	.zero		1


	//   ....[10]....
        /*0120*/ 	.word	0x000002d0
        /*0124*/ 	.word	0x000000ff
        /*0128*/ 	.word	0x00000028
        /*012c*/ 	.short	0x0100
        /*012e*/ 	.byte	0x08
	.zero		1


	//   ....[11]....
        /*0130*/ 	.word	0x000002e0
        /*0134*/ 	.word	0x000000ff
        /*0138*/ 	.word	0x00000058
        /*013c*/ 	.short	0x0100
        /*013e*/ 	.byte	0x08
	.zero		1


	//   ....[12]....
        /*0140*/ 	.word	0x00000570
        /*0144*/ 	.word	0x000000ff
        /*0148*/ 	.word	0x00000070
        /*014c*/ 	.short	0x0100
        /*014e*/ 	.byte	0x06
	.zero		1


	//   ....[13]....
        /*0150*/ 	.word	0x000005d0
        /*0154*/ 	.word	0x000000ff
        /*0158*/ 	.word	0x00000078
        /*015c*/ 	.short	0x0100
        /*015e*/ 	.byte	0x06
	.zero		1


	//   ....[14]....
        /*0160*/ 	.word	0x00001240
        /*0164*/ 	.word	0x00000003
        /*0168*/ 	.word	0x00000000
        /*016c*/ 	.short	0x010a
        /*016e*/ 	.byte	0x3f
	.zero		1


	//   ....[15]....
        /*0170*/ 	.word	0x00001280
        /*0174*/ 	.word	0x00000003
        /*0178*/ 	.word	0x00000000
        /*017c*/ 	.short	0x010a
        /*017e*/ 	.byte	0x3f
	.zero		1


	//   ....[16]....
        /*0180*/ 	.word	0x00001530
        /*0184*/ 	.word	0x00000005
        /*0188*/ 	.word	0x00000000
        /*018c*/ 	.short	0x010a
        /*018e*/ 	.byte	0x3f
	.zero		1


	//   ....[17]....
        /*0190*/ 	.word	0x00001570
        /*0194*/ 	.word	0x00000005
        /*0198*/ 	.word	0x00000000
        /*019c*/ 	.short	0x010a
        /*019e*/ 	.byte	0x3f
	.zero		1


	//   ....[18]....
        /*01a0*/ 	.word	0x000016c0
        /*01a4*/ 	.word	0x00000004
        /*01a8*/ 	.word	0x00000000
        /*01ac*/ 	.short	0x0101
        /*01ae*/ 	.byte	0x3f
	.zero		1


	//   ....[19]....
        /*01b0*/ 	.word	0x000018a0
        /*01b4*/ 	.word	0x00000000
        /*01b8*/ 	.word	0x00000000
        /*01bc*/ 	.short	0x0101
        /*01be*/ 	.byte	0x3f
	.zero		1


	//   ....[20]....
        /*01c0*/ 	.word	0x00005f80
        /*01c4*/ 	.word	0x0000000e
        /*01c8*/ 	.word	0x00000030
        /*01cc*/ 	.short	0x010a
        /*01ce*/ 	.byte	0x3f
	.zero		1


	//   ....[21]....
        /*01d0*/ 	.word	0x00006300
        /*01d4*/ 	.word	0x00000006
        /*01d8*/ 	.word	0x00000078
        /*01dc*/ 	.short	0x0101
        /*01de*/ 	.byte	0x3f
	.zero		1


	//   ....[22]....
        /*01e0*/ 	.word	0x00006a30
        /*01e4*/ 	.word	0x00000007
        /*01e8*/ 	.word	0x00000000
        /*01ec*/ 	.short	0x010a
        /*01ee*/ 	.byte	0x3f
	.zero		1


	//   ....[23]....
        /*01f0*/ 	.word	0x00006ab0
        /*01f4*/ 	.word	0x00000009
        /*01f8*/ 	.word	0x00000000
        /*01fc*/ 	.short	0x010a
        /*01fe*/ 	.byte	0x3f
	.zero		1


	//   ....[24]....
        /*0200*/ 	.word	0x00006b40
        /*0204*/ 	.word	0x00000006
        /*0208*/ 	.word	0x00000000
        /*020c*/ 	.short	0x010a
        /*020e*/ 	.byte	0x3f
	.zero		1


	//   ....[25]....
        /*0210*/ 	.word	0x00006bd0
        /*0214*/ 	.word	0x00000009
        /*0218*/ 	.word	0x00000000
        /*021c*/ 	.short	0x010a
        /*021e*/ 	.byte	0x3f
	.zero		1


	//   ....[26]....
        /*0220*/ 	.word	0x00006c60
        /*0224*/ 	.word	0x00000006
        /*0228*/ 	.word	0x00000000
        /*022c*/ 	.short	0x010a
        /*022e*/ 	.byte	0x3f
	.zero		1


	//   ....[27]....
        /*0230*/ 	.word	0x00006cf0
        /*0234*/ 	.word	0x00000003
        /*0238*/ 	.word	0x00000000
        /*023c*/ 	.short	0x010a
        /*023e*/ 	.byte	0x3f
	.zero		1


	//   ....[28]....
        /*0240*/ 	.word	0x00006d50
        /*0244*/ 	.word	0x00000003
        /*0248*/ 	.word	0x00000000
        /*024c*/ 	.short	0x010a
        /*024e*/ 	.byte	0x3f
	.zero		1


	//   ....[29]....
        /*0250*/ 	.word	0x00006da0
        /*0254*/ 	.word	0x00000005
        /*0258*/ 	.word	0x00000000
        /*025c*/ 	.short	0x010a
        /*025e*/ 	.byte	0x3f
	.zero		1


	//   ....[30]....
        /*0260*/ 	.word	0x00006e70
        /*0264*/ 	.word	0x0000000e
        /*0268*/ 	.word	0x00000030
        /*026c*/ 	.short	0x010a
        /*026e*/ 	.byte	0x3f
	.zero		1


	//   ....[31]....
        /*0270*/ 	.word	0x00006f40
        /*0274*/ 	.word	0x00000007
        /*0278*/ 	.word	0x00000000
        /*027c*/ 	.short	0x010a
        /*027e*/ 	.byte	0x3f
	.zero		1


	//   ....[32]....
        /*0280*/ 	.word	0x00006f90
        /*0284*/ 	.word	0x00000009
        /*0288*/ 	.word	0x00000000
        /*028c*/ 	.short	0x010a
        /*028e*/ 	.byte	0x3f
	.zero		1


	//   ....[33]....
        /*0290*/ 	.word	0x00006fe0
        /*0294*/ 	.word	0x00000006
        /*0298*/ 	.word	0x00000000
        /*029c*/ 	.short	0x010a
        /*029e*/ 	.byte	0x3f
	.zero		1


	//   ....[34]....
        /*02a0*/ 	.word	0x00007030
        /*02a4*/ 	.word	0x00000009
        /*02a8*/ 	.word	0x00000000
        /*02ac*/ 	.short	0x010a
        /*02ae*/ 	.byte	0x3f
	.zero		1


	//   ....[35]....
        /*02b0*/ 	.word	0x00007080
        /*02b4*/ 	.word	0x00000006
        /*02b8*/ 	.word	0x00000000
        /*02bc*/ 	.short	0x010a
        /*02be*/ 	.byte	0x3f
	.zero		1


	//----- nvinfo : EIATTR_NUM_MBARRIERS
	.align		4
.L_35:
        /*02c0*/ 	.byte	0x03, 0x38
        /*02c2*/ 	.short	0x000e


	//----- nvinfo : EIATTR_EXIT_INSTR_OFFSETS
	.align		4
        /*02c4*/ 	.byte	0x04, 0x1c
        /*02c6*/ 	.short	(.L_37 - .L_36)


	//   ....[0]....
.L_36:
        /*02c8*/ 	.word	0x00000620


	//   ....[1]....
        /*02cc*/ 	.word	0x00000ee0


	//   ....[2]....
        /*02d0*/ 	.word	0x000055f0


	//   ....[3]....
        /*02d4*/ 	.word	0x00005c20


	//   ....[4]....
        /*02d8*/ 	.word	0x00006d40


	//----- nvinfo : EIATTR_MAX_THREADS
	.align		4
.L_37:
        /*02dc*/ 	.byte	0x04, 0x05
        /*02de*/ 	.short	(.L_39 - .L_38)
.L_38:
        /*02e0*/ 	.word	0x00000180
        /*02e4*/ 	.word	0x00000001
        /*02e8*/ 	.word	0x00000001


	//----- nvinfo : EIATTR_CRS_STACK_SIZE
	.align		4
.L_39:
        /*02ec*/ 	.byte	0x04, 0x1e
        /*02ee*/ 	.short	(.L_41 - .L_40)
.L_40:
        /*02f0*/ 	.word	0x00000000


	//----- nvinfo : EIATTR_CBANK_PARAM_SIZE
	.align		4
.L_41:
        /*02f4*/ 	.byte	0x03, 0x19
        /*02f6*/ 	.short	0x0470


	//----- nvinfo : EIATTR_PARAM_CBANK
	.align		4
        /*02f8*/ 	.byte	0x04, 0x0a
        /*02fa*/ 	.short	(.L_43 - .L_42)
	.align		4
.L_42:
        /*02fc*/ 	.word	index@(.nv.constant0._ZN7cutlass13device_kernelINS_4gemm6kernel13GemmUniversalIN4cute5tupleIJiiiiEEENS1_10collective13CollectiveMmaINS1_34MainloopSm90TmaGmmaWarpSpecializedILi6ENS5_IJNS4_1CILi1EEESB_SB_EEENS1_35KernelTmaWarpSpecializedCooperativeEEENS5_IJNSA_ILi256EEENSA_ILi64EEENSA_ILi32EEEEEEaNS5_IJlSB_lEEEaSJ_NS4_8TiledMMAINS4_8MMA_AtomIJNS4_4SM904GMMA26MMA_64x64x32_S32S8S8_SS_TNEEEENS4_6LayoutINS5_IJNSA_ILi2EEESB_SB_EEENS5_IJSB_NSA_ILi0EEEST_EEEEENS5_IJNS4_10UnderscoreESW_SW_EEEEENS4_13SM90_TMA_LOADENS4_14ComposedLayoutINS4_7SwizzleILi1ELi4ELi3EEENS4_18smem_ptr_flag_bitsILi8EEENSQ_INS5_IJNSA_ILi8EEESH_EEENS5_IJSH_SB_EEEEEEEvNS4_8identityESZ_S19_vS1A_EENS_8epilogue10collective6detail29Sm90TmaWarpSpecializedAdapterINS1D_15DefaultEpilogueIaSJ_SJ_NS1C_6thread17LinearCombinationIaLi1EiiLNS1H_9ScaleType4KindE0ELNS_15FloatRoundStyleE2EaEENS1_15EpilogueDefaultEEEEEvvEEEEvNT_6ParamsE)
        /*0300*/ 	.short	0x0210
        /*0302*/ 	.short	0x0470


	//----- nvinfo : EIATTR_SW_WAR
	.align		4
.L_43:
        /*0304*/ 	.byte	0x04, 0x36
        /*0306*/ 	.short	(.L_45 - .L_44)
.L_44:
        /*0308*/ 	.word	0x00000008
.L_45:


//--------------------- .nv.callgraph             --------------------------
	.section	.nv.callgraph,"",@"SHT_CUDA_CALLGRAPH"
	.align	4
	.sectionentsize	8
	.align		4
        /*0000*/ 	.word	0x00000000
	.align		4
        /*0004*/ 	.word	0xffffffff
	.align		4
        /*0008*/ 	.word	index@(_ZN7cutlass13device_kernelINS_4gemm6kernel13GemmUniversalIN4cute5tupleIJiiiiEEENS1_10collective13CollectiveMmaINS1_34MainloopSm90TmaGmmaWarpSpecializedILi6ENS5_IJNS4_1CILi1EEESB_SB_EEENS1_35KernelTmaWarpSpecializedCooperativeEEENS5_IJNSA_ILi256EEENSA_ILi64EEENSA_ILi32EEEEEEaNS5_IJlSB_lEEEaSJ_NS4_8TiledMMAINS4_8MMA_AtomIJNS4_4SM904GMMA26MMA_64x64x32_S32S8S8_SS_TNEEEENS4_6LayoutINS5_IJNSA_ILi2EEESB_SB_EEENS5_IJSB_NSA_ILi0EEEST_EEEEENS5_IJNS4_10UnderscoreESW_SW_EEEEENS4_13SM90_TMA_LOADENS4_14ComposedLayoutINS4_7SwizzleILi1ELi4ELi3EEENS4_18smem_ptr_flag_bitsILi8EEENSQ_INS5_IJNSA_ILi8EEESH_EEENS5_IJSH_SB_EEEEEEEvNS4_8identityESZ_S19_vS1A_EENS_8epilogue10collective6detail29Sm90TmaWarpSpecializedAdapterINS1D_15DefaultEpilogueIaSJ_SJ_NS1C_6thread17LinearCombinationIaLi1EiiLNS1H_9ScaleType4KindE0ELNS_15FloatRoundStyleE2EaEENS1_15EpilogueDefaultEEEEEvvEEEEvNT_6ParamsE)
	.align		4
        /*000c*/ 	.word	index@(__assertfail)
	.align		4
        /*0010*/ 	.word	0x00000000
	.align		4
        /*0014*/ 	.word	0xfffffffe
	.align		4
        /*0018*/ 	.word	0x00000000
	.align		4
        /*001c*/ 	.word	0xfffffffd
	.align		4
        /*0020*/ 	.word	0x00000000
	.align		4
        /*0024*/ 	.word	0xfffffffc


//--------------------- .nv.constant4             --------------------------
	.section	.nv.constant4,"a",@progbits
	.align	8
	.align		8
.nv.constant4:
        /*0000*/ 	.dword	__assertfail
	.align		8
        /*0008*/ 	.dword	__unnamed_1
	.align		8
        /*0010*/ 	.dword	_ZN40_INTERNAL_7c6a87ea_4_k_cu_676dea62_246434cuda3std3__45__cpo5beginE
	.align		8
        /*0018*/ 	.dword	_ZN40_INTERNAL_7c6a87ea_4_k_cu_676dea62_246434cuda3std3__45__cpo3endE
	.align		8
        /*0020*/ 	.dword	_ZN40_INTERNAL_7c6a87ea_4_k_cu_676dea62_246434cuda3std3__45__cpo6cbeginE
	.align		8
        /*0028*/ 	.dword	_ZN40_INTERNAL_7c6a87ea_4_k_cu_676dea62_246434cuda3std3__45__cpo4cendE
	.align		8
        /*0030*/ 	.dword	_ZN40_INTERNAL_7c6a87ea_4_k_cu_676dea62_246434cuda3std3__442_GLOBAL__N__7c6a87ea_4_k_cu_676dea62_246436ignoreE
	.align		8
        /*0038*/ 	.dword	_ZN40_INTERNAL_7c6a87ea_4_k_cu_676dea62_246434cuda3std3__419piecewise_constructE
	.align		8
        /*0040*/ 	.dword	_ZN40_INTERNAL_7c6a87ea_4_k_cu_676dea62_246434cuda3std3__48in_placeE
	.align		8
        /*0048*/ 	.dword	_ZN40_INTERNAL_7c6a87ea_4_k_cu_676dea62_246434cuda3std6ranges3__45__cpo4swapE
	.align		8
        /*0050*/ 	.dword	_ZN40_INTERNAL_7c6a87ea_4_k_cu_676dea62_246434cuda3std6ranges3__45__cpo9iter_moveE
	.align		8
        /*0058*/ 	.dword	_ZN40_INTERNAL_7c6a87ea_4_k_cu_676dea62_246434cute7productE
	.align		8
        /*0060*/ 	.dword	_ZN40_INTERNAL_7c6a87ea_4_k_cu_676dea62_246434cute1_E
	.align		8
        /*0068*/ 	.dword	$str$22
	.align		8
        /*0070*/ 	.dword	$str$23


//--------------------- .text._ZN7cutlass13device_kernelINS_4gemm6kernel13GemmUniversalIN4cute5tupleIJiiiiEEENS1_10collective13CollectiveMmaINS1_34MainloopSm90TmaGmmaWarpSpecializedILi6ENS5_IJNS4_1CILi1EEESB_SB_EEENS1_35KernelTmaWarpSpecializedCooperativeEEENS5_IJNSA_ILi256EEENSA_ILi64EEENSA_ILi32EEEEEEaNS5_IJlSB_lEEEaSJ_NS4_8TiledMMAINS4_8MMA_AtomIJNS4_4SM904GMMA26MMA_64x64x32_S32S8S8_SS_TNEEEENS4_6LayoutINS5_IJNSA_ILi2EEESB_SB_EEENS5_IJSB_NSA_ILi0EEEST_EEEEENS5_IJNS4_10UnderscoreESW_SW_EEEEENS4_13SM90_TMA_LOADENS4_14ComposedLayoutINS4_7SwizzleILi1ELi4ELi3EEENS4_18smem_ptr_flag_bitsILi8EEENSQ_INS5_IJNSA_ILi8EEESH_EEENS5_IJSH_SB_EEEEEEEvNS4_8identityESZ_S19_vS1A_EENS_8epilogue10collective6detail29Sm90TmaWarpSpecializedAdapterINS1D_15DefaultEpilogueIaSJ_SJ_NS1C_6thread17LinearCombinationIaLi1EiiLNS1H_9ScaleType4KindE0ELNS_15FloatRoundStyleE2EaEENS1_15EpilogueDefaultEEEEEvvEEEEvNT_6ParamsE --------------------------
	.section	.text._ZN7cutlass13device_kernelINS_4gemm6kernel13GemmUniversalIN4cute5tupleIJiiiiEEENS1_10collective13CollectiveMmaINS1_34MainloopSm90TmaGmmaWarpSpecializedILi6ENS5_IJNS4_1CILi1EEESB_SB_EEENS1_35KernelTmaWarpSpecializedCooperativeEEENS5_IJNSA_ILi256EEENSA_ILi64EEENSA_ILi32EEEEEEaNS5_IJlSB_lEEEaSJ_NS4_8TiledMMAINS4_8MMA_AtomIJNS4_4SM904GMMA26MMA_64x64x32_S32S8S8_SS_TNEEEENS4_6LayoutINS5_IJNSA_ILi2EEESB_SB_EEENS5_IJSB_NSA_ILi0EEEST_EEEEENS5_IJNS4_10UnderscoreESW_SW_EEEEENS4_13SM90_TMA_LOADENS4_14ComposedLayoutINS4_7SwizzleILi1ELi4ELi3EEENS4_18smem_ptr_flag_bitsILi8EEENSQ_INS5_IJNSA_ILi8EEESH_EEENS5_IJSH_SB_EEEEEEEvNS4_8identityESZ_S19_vS1A_EENS_8epilogue10collective6detail29Sm90TmaWarpSpecializedAdapterINS1D_15DefaultEpilogueIaSJ_SJ_NS1C_6thread17LinearCombinationIaLi1EiiLNS1H_9ScaleType4KindE0ELNS_15FloatRoundStyleE2EaEENS1_15EpilogueDefaultEEEEEvvEEEEvNT_6ParamsE,"ax",@progbits
	.align	128
.text._ZN7cutlass13device_kernelINS_4gemm6kernel13GemmUniversalIN4cute5tupleIJiiiiEEENS1_10collective13CollectiveMmaINS1_34MainloopSm90TmaGmmaWarpSpecializedILi6ENS5_IJNS4_1CILi1EEESB_SB_EEENS1_35KernelTmaWarpSpecializedCooperativeEEENS5_IJNSA_ILi256EEENSA_ILi64EEENSA_ILi32EEEEEEaNS5_IJlSB_lEEEaSJ_NS4_8TiledMMAINS4_8MMA_AtomIJNS4_4SM904GMMA26MMA_64x64x32_S32S8S8_SS_TNEEEENS4_6LayoutINS5_IJNSA_ILi2EEESB_SB_EEENS5_IJSB_NSA_ILi0EEEST_EEEEENS5_IJNS4_10UnderscoreESW_SW_EEEEENS4_13SM90_TMA_LOADENS4_14ComposedLayoutINS4_7SwizzleILi1ELi4ELi3EEENS4_18smem_ptr_flag_bitsILi8EEENSQ_INS5_IJNSA_ILi8EEESH_EEENS5_IJSH_SB_EEEEEEEvNS4_8identityESZ_S19_vS1A_EENS_8epilogue10collective6detail29Sm90TmaWarpSpecializedAdapterINS1D_15DefaultEpilogueIaSJ_SJ_NS1C_6thread17LinearCombinationIaLi1EiiLNS1H_9ScaleType4KindE0ELNS_15FloatRoundStyleE2EaEENS1_15EpilogueDefaultEEEEEvvEEEEvNT_6ParamsE:
        .type           _ZN7cutlass13device_kernelINS_4gemm6kernel13GemmUniversalIN4cute5tupleIJiiiiEEENS1_10collective13CollectiveMmaINS1_34MainloopSm90TmaGmmaWarpSpecializedILi6ENS5_IJNS4_1CILi1EEESB_SB_EEENS1_35KernelTmaWarpSpecializedCooperativeEEENS5_IJNSA_ILi256EEENSA_ILi64EEENSA_ILi32EEEEEEaNS5_IJlSB_lEEEaSJ_NS4_8TiledMMAINS4_8MMA_AtomIJNS4_4SM904GMMA26MMA_64x64x32_S32S8S8_SS_TNEEEENS4_6LayoutINS5_IJNSA_ILi2EEESB_SB_EEENS5_IJSB_NSA_ILi0EEEST_EEEEENS5_IJNS4_10UnderscoreESW_SW_EEEEENS4_13SM90_TMA_LOADENS4_14ComposedLayoutINS4_7SwizzleILi1ELi4ELi3EEENS4_18smem_ptr_flag_bitsILi8EEENSQ_INS5_IJNSA_ILi8EEESH_EEENS5_IJSH_SB_EEEEEEEvNS4_8identityESZ_S19_vS1A_EENS_8epilogue10collective6detail29Sm90TmaWarpSpecializedAdapterINS1D_15DefaultEpilogueIaSJ_SJ_NS1C_6thread17LinearCombinationIaLi1EiiLNS1H_9ScaleType4KindE0ELNS_15FloatRoundStyleE2EaEENS1_15EpilogueDefaultEEEEEvvEEEEvNT_6ParamsE,@function
        .size           _ZN7cutlass13device_kernelINS_4gemm6kernel13GemmUniversalIN4cute5tupleIJiiiiEEENS1_10collective13CollectiveMmaINS1_34MainloopSm90TmaGmmaWarpSpecializedILi6ENS5_IJNS4_1CILi1EEESB_SB_EEENS1_35KernelTmaWarpSpecializedCooperativeEEENS5_IJNSA_ILi256EEENSA_ILi64EEENSA_ILi32EEEEEEaNS5_IJlSB_lEEEaSJ_NS4_8TiledMMAINS4_8MMA_AtomIJNS4_4SM904GMMA26MMA_64x64x32_S32S8S8_SS_TNEEEENS4_6LayoutINS5_IJNSA_ILi2EEESB_SB_EEENS5_IJSB_NSA_ILi0EEEST_EEEEENS5_IJNS4_10UnderscoreESW_SW_EEEEENS4_13SM90_TMA_LOADENS4_14ComposedLayoutINS4_7SwizzleILi1ELi4ELi3EEENS4_18smem_ptr_flag_bitsILi8EEENSQ_INS5_IJNSA_ILi8EEESH_EEENS5_IJSH_SB_EEEEEEEvNS4_8identityESZ_S19_vS1A_EENS_8epilogue10collective6detail29Sm90TmaWarpSpecializedAdapterINS1D_15DefaultEpilogueIaSJ_SJ_NS1C_6thread17LinearCombinationIaLi1EiiLNS1H_9ScaleType4KindE0ELNS_15FloatRoundStyleE2EaEENS1_15EpilogueDefaultEEEEEvvEEEEvNT_6ParamsE,(.L_x_202 - _ZN7cutlass13device_kernelINS_4gemm6kernel13GemmUniversalIN4cute5tupleIJiiiiEEENS1_10collective13CollectiveMmaINS1_34MainloopSm90TmaGmmaWarpSpecializedILi6ENS5_IJNS4_1CILi1EEESB_SB_EEENS1_35KernelTmaWarpSpecializedCooperativeEEENS5_IJNSA_ILi256EEENSA_ILi64EEENSA_ILi32EEEEEEaNS5_IJlSB_lEEEaSJ_NS4_8TiledMMAINS4_8MMA_AtomIJNS4_4SM904GMMA26MMA_64x64x32_S32S8S8_SS_TNEEEENS4_6LayoutINS5_IJNSA_ILi2EEESB_SB_EEENS5_IJSB_NSA_ILi0EEEST_EEEEENS5_IJNS4_10UnderscoreESW_SW_EEEEENS4_13SM90_TMA_LOADENS4_14ComposedLayoutINS4_7SwizzleILi1ELi4ELi3EEENS4_18smem_ptr_flag_bitsILi8EEENSQ_INS5_IJNSA_ILi8EEESH_EEENS5_IJSH_SB_EEEEEEEvNS4_8identityESZ_S19_vS1A_EENS_8epilogue10collective6detail29Sm90TmaWarpSpecializedAdapterINS1D_15DefaultEpilogueIaSJ_SJ_NS1C_6thread17LinearCombinationIaLi1EiiLNS1H_9ScaleType4KindE0ELNS_15FloatRoundStyleE2EaEENS1_15EpilogueDefaultEEEEEvvEEEEvNT_6ParamsE)
        .other          _ZN7cutlass13device_kernelINS_4gemm6kernel13GemmUniversalIN4cute5tupleIJiiiiEEENS1_10collective13CollectiveMmaINS1_34MainloopSm90TmaGmmaWarpSpecializedILi6ENS5_IJNS4_1CILi1EEESB_SB_EEENS1_35KernelTmaWarpSpecializedCooperativeEEENS5_IJNSA_ILi256EEENSA_ILi64EEENSA_ILi32EEEEEEaNS5_IJlSB_lEEEaSJ_NS4_8TiledMMAINS4_8MMA_AtomIJNS4_4SM904GMMA26MMA_64x64x32_S32S8S8_SS_TNEEEENS4_6LayoutINS5_IJNSA_ILi2EEESB_SB_EEENS5_IJSB_NSA_ILi0EEEST_EEEEENS5_IJNS4_10UnderscoreESW_SW_EEEEENS4_13SM90_TMA_LOADENS4_14ComposedLayoutINS4_7SwizzleILi1ELi4ELi3EEENS4_18smem_ptr_flag_bitsILi8EEENSQ_INS5_IJNSA_ILi8EEESH_EEENS5_IJSH_SB_EEEEEEEvNS4_8identityESZ_S19_vS1A_EENS_8epilogue10collective6detail29Sm90TmaWarpSpecializedAdapterINS1D_15DefaultEpilogueIaSJ_SJ_NS1C_6thread17LinearCombinationIaLi1EiiLNS1H_9ScaleType4KindE0ELNS_15FloatRoundStyleE2EaEENS1_15EpilogueDefaultEEEEEvvEEEEvNT_6ParamsE,@"STO_CUDA_ENTRY STV_DEFAULT"
_ZN7cutlass13device_kernelINS_4gemm6kernel13GemmUniversalIN4cute5tupleIJiiiiEEENS1_10collective13CollectiveMmaINS1_34MainloopSm90TmaGmmaWarpSpecializedILi6ENS5_IJNS4_1CILi1EEESB_SB_EEENS1_35KernelTmaWarpSpecializedCooperativeEEENS5_IJNSA_ILi256EEENSA_ILi64EEENSA_ILi32EEEEEEaNS5_IJlSB_lEEEaSJ_NS4_8TiledMMAINS4_8MMA_AtomIJNS4_4SM904GMMA26MMA_64x64x32_S32S8S8_SS_TNEEEENS4_6LayoutINS5_IJNSA_ILi2EEESB_SB_EEENS5_IJSB_NSA_ILi0EEEST_EEEEENS5_IJNS4_10UnderscoreESW_SW_EEEEENS4_13SM90_TMA_LOADENS4_14ComposedLayoutINS4_7SwizzleILi1ELi4ELi3EEENS4_18smem_ptr_flag_bitsILi8EEENSQ_INS5_IJNSA_ILi8EEESH_EEENS5_IJSH_SB_EEEEEEEvNS4_8identityESZ_S19_vS1A_EENS_8epilogue10collective6detail29Sm90TmaWarpSpecializedAdapterINS1D_15DefaultEpilogueIaSJ_SJ_NS1C_6thread17LinearCombinationIaLi1EiiLNS1H_9ScaleType4KindE0ELNS_15FloatRoundStyleE2EaEENS1_15EpilogueDefaultEEEEEvvEEEEvNT_6ParamsE:
[----:B------:R-:W0:Y:S01]  /*0000*/  LDC R1, c[0x0][0x28] ;  /* 0x00000a00ff017b82 */ /* 0x000e220000000800 */
[----:B------:R-:W1:Y:S01]  /*0010*/  S2R R18, SR_TID.X ;  /* 0x0000000000127919 */ /* 0x000e620000002100 */
[----:B------:R-:W-:Y:S01]  /*0020*/  ELECT P0, URZ, PT ;  /* 0x00000000003f782f */ /* 0x000fe20003800000 */
[----:B------:R-:W-:Y:S01]  /*0030*/  BSSY B0, `(.L_x_0) ;  /* 0x000000f000007945 */ /* 0x000fe20003800000 */
[--C-:B-1----:R-:W-:Y:S02]  /*0040*/  SHF.R.U32.HI R0, RZ, 0x5, R18.reuse ;  /* 0x00000005ff007819 */ /* 0x102fe40000011612 */
[----:B------:R-:W-:-:S03]  /*0050*/  SHF.R.U32.HI R2, RZ, 0x7, R18 ;  /* 0x00000007ff027819 */ /* 0x000fc60000011612 */
[----:B------:R-:W1:Y:S04]  /*0060*/  SHFL.IDX PT, R5, R0, RZ, 0x1f ;  /* 0x00001fff00057589 */ /* 0x000e6800000e0000 */
[----:B------:R2:W3:Y:S01]  /*0070*/  SHFL.IDX PT, R8, R2, RZ, 0x1f ;  /* 0x00001fff02087589 */ /* 0x0004e200000e0000 */
[----:B-1----:R-:W-:-:S13]  /*0080*/  ISETP.NE.OR P0, PT, R5, RZ, !P0 ;  /* 0x000000ff0500720c */ /* 0x002fda0004705670 */
[----:B0-23--:R-:W-:Y:S05]  /*0090*/  @P0 BRA `(.L_x_1) ;  /* 0x0000000000200947 */ /* 0x00dfea0003800000 */
[----:B------:R-:W-:Y:S02]  /*00a0*/  ULDC.64 UR4, c[0x0][0x198] ;  /* 0x0000660000047ab9 */ /* 0x000fe40000000a00 */
[----:B------:R-:W-:Y:S02]  /*00b0*/  UIADD3 UR6, UP0, UR4, 0xf0, URZ ;  /* 0x000000f004067890 */ /* 0x000fe4000ff1e03f */
[----:B------:R-:W-:Y:S02]  /*00c0*/  UIADD3 UR4, UP1, UR4, 0x1f0, URZ ;  /* 0x000001f004047890 */ /* 0x000fe4000ff3e03f */
[----:B------:R-:W-:Y:S02]  /*00d0*/  UIADD3.X UR7, URZ, UR5, URZ, UP0, !UPT ;  /* 0x000000053f077290 */ /* 0x000fe400087fe43f */
[----:B------:R-:W-:-:S07]  /*00e0*/  UIADD3.X UR5, URZ, UR5, URZ, UP1, !UPT ;  /* 0x000000053f057290 */ /* 0x000fce0008ffe43f */
[----:B------:R0:W-:Y:S02]  /*00f0*/  UTMACCTL.PF [UR6] ;  /* 0x00000000060079b9 */ /* 0x0001e40008040000 */
[----:B------:R0:W-:Y:S02]  /*0100*/  UTMACCTL.PF [UR4] ;  /* 0x00000000040079b9 */ /* 0x0001e40008040000 */
[----:B0-----:R-:W-:Y:S01]  /*0110*/  NOP ;  /* 0x0000000000007918 */ /* 0x001fe20000000000 */
.L_x_1:
[----:B------:R-:W-:Y:S05]  /*0120*/  BSYNC B0 ;  /* 0x0000000000007941 */ /* 0x000fea0003800000 */
.L_x_0:
[----:B------:R-:W0:Y:S02]  /*0130*/  SHFL.IDX PT, R2, R0, RZ, 0x1f ;  /* 0x00001fff00027589 */ /* 0x000e2400000e0000 */
[----:B0-----:R-:W-:-:S13]  /*0140*/  ISETP.NE.AND P0, PT, R2, RZ, PT ;  /* 0x000000ff0200720c */ /* 0x001fda0003f05270 */
[----:B------:R-:W-:Y:S05]  /*0150*/  @P0 BRA `(.L_x_2) ;  /* 0x0000000000680947 */ /* 0x000fea0003800000 */
[----:B------:R-:W0:Y:S01]  /*0160*/  S2UR UR8, SR_CgaCtaId ;  /* 0x00000000000879c3 */ /* 0x000e220000008800 */
[----:B------:R-:W-:Y:S01]  /*0170*/  UMOV UR4, 0x400 ;  /* 0x0000040000047882 */ /* 0x000fe20000000000 */
[----:B------:R-:W-:Y:S01]  /*0180*/  UMOV UR5, 0x1 ;  /* 0x0000000100057882 */ /* 0x000fe20000000000 */
[----:B------:R-:W-:Y:S01]  /*0190*/  UMOV UR6, 0x100 ;  /* 0x0000010000067882 */ /* 0x000fe20000000000 */
[----:B------:R-:W-:Y:S01]  /*01a0*/  ELECT P0, URZ, PT ;  /* 0x00000000003f782f */ /* 0x000fe20003800000 */
[----:B------:R-:W-:-:S04]  /*01b0*/  UIADD3 UR6, -UR6, 0x100000, URZ ;  /* 0x0010000006067890 */ /* 0x000fc8000fffe13f */
[----:B------:R-:W-:Y:S02]  /*01c0*/  USHF.L.U32 UR7, UR6, 0xb, URZ ;  /* 0x0000000b06077899 */ /* 0x000fe4000800063f */
[----:B------:R-:W-:Y:S02]  /*01d0*/  USHF.L.U32 UR6, UR6, 0x1, URZ ;  /* 0x0000000106067899 */ /* 0x000fe4000800063f */
[----:B0-----:R-:W-:Y:S02]  /*01e0*/  ULEA UR8, UR8, UR4, 0x18 ;  /* 0x0000000408087291 */ /* 0x001fe4000f8ec03f */
[----:B------:R-:W-:-:S04]  /*01f0*/  UIADD3 UR4, -UR5, 0x100000, URZ ;  /* 0x0010000005047890 */ /* 0x000fc8000fffe13f */
[----:B------:R-:W-:Y:S02]  /*0200*/  USHF.L.U32 UR5, UR4, 0xb, URZ ;  /* 0x0000000b04057899 */ /* 0x000fe4000800063f */
[----:B------:R-:W-:Y:S01]  /*0210*/  USHF.L.U32 UR4, UR4, 0x1, URZ ;  /* 0x0000000104047899 */ /* 0x000fe2000800063f */
[----:B------:R-:W0:Y:S11]  /*0220*/  FENCE.VIEW.ASYNC.S ;  /* 0x00000000000073c6 */ /* 0x000e360000000000 */
[----:B0-----:R0:W1:Y:S01]  /*0230*/  SYNCS.EXCH.64 URZ, [UR8], UR4 ;  /* 0x00000004083f75b2 */ /* 0x0010620008000100 */
[----:B------:R0:W2:Y:S01]  /*0240*/  SYNCS.EXCH.64 URZ, [UR8+0x30], UR6 ;  /* 0x00003006083f75b2 */ /* 0x0000a20008000100 */
[----:B------:R0:W3:Y:S01]  /*0250*/  SYNCS.EXCH.64 URZ, [UR8+0x8], UR4 ;  /* 0x00000804083f75b2 */ /* 0x0000e20008000100 */
[----:B------:R0:W4:Y:S01]  /*0260*/  SYNCS.EXCH.64 URZ, [UR8+0x38], UR6 ;  /* 0x00003806083f75b2 */ /* 0x0001220008000100 */
[----:B------:R0:W0:Y:S01]  /*0270*/  SYNCS.EXCH.64 URZ, [UR8+0x10], UR4 ;  /* 0x00001004083f75b2 */ /* 0x0000220008000100 */
[----:B------:R0:W0:Y:S01]  /*0280*/  SYNCS.EXCH.64 URZ, [UR8+0x40], UR6 ;  /* 0x00004006083f75b2 */ /* 0x0000220008000100 */
[----:B------:R0:W0:Y:S01]  /*0290*/  SYNCS.EXCH.64 URZ, [UR8+0x18], UR4 ;  /* 0x00001804083f75b2 */ /* 0x0000220008000100 */
[----:B------:R0:W0:Y:S01]  /*02a0*/  SYNCS.EXCH.64 URZ, [UR8+0x48], UR6 ;  /* 0x00004806083f75b2 */ /* 0x0000220008000100 */
[----:B------:R0:W0:Y:S01]  /*02b0*/  SYNCS.EXCH.64 URZ, [UR8+0x20], UR4 ;  /* 0x00002004083f75b2 */ /* 0x0000220008000100 */
[----:B------:R0:W0:Y:S01]  /*02c0*/  SYNCS.EXCH.64 URZ, [UR8+0x50], UR6 ;  /* 0x00005006083f75b2 */ /* 0x0000220008000100 */
[----:B------:R0:W0:Y:S01]  /*02d0*/  SYNCS.EXCH.64 URZ, [UR8+0x28], UR4 ;  /* 0x00002804083f75b2 */ /* 0x0000220008000100 */
[----:B------:R0:W0:Y:S01]  /*02e0*/  SYNCS.EXCH.64 URZ, [UR8+0x58], UR6 ;  /* 0x00005806083f75b2 */ /* 0x0000220008000100 */
[----:B------:R-:W-:Y:S01]  /*02f0*/  NOP ;  /* 0x0000000000007918 */ /* 0x000fe20000000000 */
.L_x_2:
[----:B------:R-:W5:Y:S01]  /*0300*/  SHFL.IDX PT, R0, R0, RZ, 0x1f ;  /* 0x00001fff00007589 */ /* 0x000f6200000e0000 */
[----:B------:R-:W-:Y:S01]  /*0310*/  ELECT P0, URZ, PT ;  /* 0x00000000003f782f */ /* 0x000fe20003800000 */
[----:B------:R-:W1:Y:S01]  /*0320*/  LDC R2, c[0x0][0x65c] ;  /* 0x00019700ff027b82 */ /* 0x000e620000000800 */
[----:B------:R-:W-:Y:S01]  /*0330*/  SHF.R.S32.HI R6, RZ, 0x1f, R5 ;  /* 0x0000001fff067819 */ /* 0x000fe20000011405 */
[----:B------:R-:W2:Y:S01]  /*0340*/  S2R R3, SR_CTAID.Y ;  /* 0x0000000000037919 */ /* 0x000ea20000002600 */
[----:B0-----:R-:W-:Y:S01]  /*0350*/  UMOV UR4, 0x20 ;  /* 0x0000002000047882 */ /* 0x001fe20000000000 */
[----:B------:R-:W-:Y:S01]  /*0360*/  ISETP.NE.AND P2, PT, R8, RZ, PT ;  /* 0x000000ff0800720c */ /* 0x000fe20003f45270 */
[----:B------:R-:W-:Y:S01]  /*0370*/  NOP ;  /* 0x0000000000007918 */ /* 0x000fe20000000000 */
[----:B------:R-:W0:Y:S01]  /*0380*/  S2R R4, SR_CTAID.X ;  /* 0x0000000000047919 */ /* 0x000e220000002500 */
[----:B------:R-:W-:Y:S01]  /*0390*/  LEA.HI R6, R6, R5, RZ, 0x2 ;  /* 0x0000000506067211 */ /* 0x000fe200078f10ff */
[----:B------:R-:W-:Y:S01]  /*03a0*/  NOP ;  /* 0x0000000000007918 */ /* 0x000fe20000000000 */
[----:B-----5:R-:W-:-:S02]  /*03b0*/  ISETP.NE.OR P0, PT, R0, RZ, !P0 ;  /* 0x000000ff0000720c */ /* 0x020fc40004705670 */
[----:B-1----:R-:W-:-:S04]  /*03c0*/  ISETP.NE.AND P3, PT, R2, 0x1, PT ;  /* 0x000000010200780c */ /* 0x002fc80003f65270 */
[----:B------:R-:W-:Y:S02]  /*03d0*/  P2R R0, PR, RZ, 0x8 ;  /* 0x00000008ff007803 */ /* 0x000fe40000000000 */
[----:B------:R-:W-:-:S05]  /*03e0*/  LOP3.LUT R0, R6, 0xfffffffc, RZ, 0xc0, !PT ;  /* 0xfffffffc06007812 */ /* 0x000fca00078ec0ff */
[----:B------:R-:W-:Y:S01]  /*03f0*/  VOTEU.ALL UP0, P0 ;  /* 0x00000000003f7886 */ /* 0x000fe20000000000 */
[----:B------:R-:W-:Y:S01]  /*0400*/  IMAD.IADD R0, R5, 0x1, -R0 ;  /* 0x0000000105007824 */ /* 0x000fe200078e0a00 */
[----:B------:R-:W0:Y:S01]  /*0410*/  @P3 LDC R17, c[0x0][0x10] ;  /* 0x00000400ff113b82 */ /* 0x000e220000000800 */
[----:B------:R-:W-:Y:S01]  /*0420*/  VOTEU.ALL UP1, P0 ;  /* 0x00000000003f7886 */ /* 0x000fe20000020000 */
[----:B--2---:R-:W-:Y:S01]  /*0430*/  @P3 IMAD.MOV.U32 R6, RZ, RZ, R3 ;  /* 0x000000ffff063224 */ /* 0x004fe200078e0003 */
[----:B------:R-:W-:Y:S01]  /*0440*/  @!UP0 UMOV UR6, 0x400 ;  /* 0x0000040000068882 */ /* 0x000fe20000000000 */
[----:B------:R-:W-:-:S04]  /*0450*/  @!UP0 UIADD3 UR4, -UR4, 0x100000, URZ ;  /* 0x0010000004048890 */ /* 0x000fc8000fffe13f */
[----:B------:R-:W-:Y:S02]  /*0460*/  @!UP0 USHF.L.U32 UR5, UR4, 0xb, URZ ;  /* 0x0000000b04058899 */ /* 0x000fe4000800063f */
[----:B------:R-:W-:Y:S01]  /*0470*/  @!UP0 USHF.L.U32 UR4, UR4, 0x1, URZ ;  /* 0x0000000104048899 */ /* 0x000fe2000800063f */
[----:B------:R-:W-:Y:S02]  /*0480*/  @P3 IMAD.MOV.U32 R7, RZ, RZ, RZ ;  /* 0x000000ffff073224 */ /* 0x000fe400078e00ff */
[----:B------:R-:W-:Y:S01]  /*0490*/  IMAD.MOV.U32 R5, RZ, RZ, RZ ;  /* 0x000000ffff057224 */ /* 0x000fe200078e00ff */
[----:B------:R-:W1:Y:S01]  /*04a0*/  @!UP0 S2UR UR7, SR_CgaCtaId ;  /* 0x00000000000789c3 */ /* 0x000e620000008800 */
[----:B------:R-:W-:-:S07]  /*04b0*/  @P3 IMAD.MOV.U32 R11, RZ, RZ, RZ ;  /* 0x000000ffff0b3224 */ /* 0x000fce00078e00ff */
[----:B------:R-:W2:Y:S01]  /*04c0*/  @!P3 LDC R9, c[0x0][0xc] ;  /* 0x00000300ff09bb82 */ /* 0x000ea20000000800 */
[----:B0-----:R-:W-:-:S04]  /*04d0*/  @P3 IMAD.WIDE.U32 R16, R4, R17, R6 ;  /* 0x0000001104103225 */ /* 0x001fc800078e0006 */
[----:B------:R-:W-:Y:S01]  /*04e0*/  @P3 IMAD.IADD R17, R17, 0x1, R11 ;  /* 0x0000000111113824 */ /* 0x000fe200078e020b */
[----:B-1----:R-:W-:Y:S01]  /*04f0*/  @!UP0 ULEA UR6, UR7, UR6, 0x18 ;  /* 0x0000000607068291 */ /* 0x002fe2000f8ec03f */
[----:B------:R-:W-:Y:S01]  /*0500*/  VOTEU.ALL UP0, P0 ;  /* 0x00000000003f7886 */ /* 0x000fe20000000000 */
[----:B------:R-:W-:-:S04]  /*0510*/  ISETP.NE.AND P0, PT, R0, 0x3, PT ;  /* 0x000000030000780c */ /* 0x000fc80003f05270 */
[----:B------:R-:W-:Y:S01]  /*0520*/  ISETP.EQ.OR P0, PT, R0, RZ, !P0 ;  /* 0x000000ff0000720c */ /* 0x000fe20004702670 */
[----:B--2---:R-:W-:-:S03]  /*0530*/  @!P3 IMAD.WIDE.U32 R6, R9, R3, R4 ;  /* 0x000000030906b225 */ /* 0x004fc600078e0004 */
[C---:B------:R-:W-:Y:S01]  /*0540*/  ISETP.EQ.AND P0, PT, R8.reuse, RZ, P0 ;  /* 0x000000ff0800720c */ /* 0x040fe20000702270 */
[----:B------:R-:W-:Y:S01]  /*0550*/  VIADD R8, R8, 0xffffffff ;  /* 0xffffffff08087836 */ /* 0x000fe20000000000 */
[----:B------:R-:W0:Y:S02]  /*0560*/  FENCE.VIEW.ASYNC.S ;  /* 0x00000000000073c6 */ /* 0x000e240000000000 */
[----:B0-----:R0:W3:Y:S01]  /*0570*/  @!UP0 SYNCS.EXCH.64 URZ, [UR6+0x70], UR4 ;  /* 0x00007004063f85b2 */ /* 0x0010e20008000100 */
[----:B------:R-:W-:Y:S01]  /*0580*/  @!P3 IMAD.MOV.U32 R16, RZ, RZ, R6 ;  /* 0x000000ffff10b224 */ /* 0x000fe200078e0006 */
[----:B------:R-:W-:Y:S01]  /*0590*/  SEL R19, RZ, 0x1, !P0 ;  /* 0x00000001ff137807 */ /* 0x000fe20004000000 */
[----:B------:R-:W-:Y:S01]  /*05a0*/  @!P3 IMAD.MOV.U32 R17, RZ, RZ, R7 ;  /* 0x000000ffff11b224 */ /* 0x000fe200078e0007 */
[----:B------:R-:W-:-:S04]  /*05b0*/  ISETP.GE.U32.AND P1, PT, R8, 0x2, PT ;  /* 0x000000020800780c */ /* 0x000fc80003f26070 */
[----:B------:R-:W-:Y:S01]  /*05c0*/  SEL R19, R19, 0x2, P1 ;  /* 0x0000000213137807 */ /* 0x000fe20000800000 */
[----:B------:R0:W3:Y:S01]  /*05d0*/  @!UP1 SYNCS.EXCH.64 URZ, [UR6+0x78], UR4 ;  /* 0x00007804063f95b2 */ /* 0x0000e20008000100 */
[----:B------:R-:W-:Y:S01]  /*05e0*/  NOP ;  /* 0x0000000000007918 */ /* 0x000fe20000000000 */
[----:B---34-:R-:W-:Y:S06]  /*05f0*/  BAR.SYNC.DEFER_BLOCKING 0x0 ;  /* 0x0000000000007b1d */ /* 0x018fec0000010000 */
[----:B------:R-:W-:Y:S05]  /*0600*/  @!P2 BRA `(.L_x_3) ;  /* 0x0000004c00fca947 */ /* 0x000fea0003800000 */
[----:B------:R-:W-:-:S13]  /*0610*/  ISETP.GT.U32.AND P0, PT, R8, 0x1, PT ;  /* 0x000000010800780c */ /* 0x000fda0003f04070 */
[----:B0-----:R-:W-:Y:S05]  /*0620*/  @P0 EXIT ;  /* 0x000000000000094d */ /* 0x001fea0003800000 */
[----:B------:R-:W-:Y:S01]  /*0630*/  ULDC.64 UR4, c[0x0][0x650] ;  /* 0x0001940000047ab9 */ /* 0x000fe20000000a00 */
[----:B------:R-:W-:Y:S01]  /*0640*/  PRMT R0, RZ, 0x7610, R0 ;  /* 0x00007610ff007816 */ /* 0x000fe20000000000 */
[----:B------:R-:W-:Y:S01]  /*0650*/  IMAD.MOV.U32 R90, RZ, RZ, -0x1 ;  /* 0xffffffffff5a7424 */ /* 0x000fe200078e00ff */
[----:B------:R-:W-:Y:S01]  /*0660*/  ISETP.GE.U32.AND P0, PT, R16, UR4, PT ;  /* 0x0000000410007c0c */ /* 0x000fe2000bf06070 */
[----:B------:R-:W-:Y:S02]  /*0670*/  IMAD.MOV.U32 R91, RZ, RZ, -0x1 ;  /* 0xffffffffff5b7424 */ /* 0x000fe400078e00ff */
[----:B------:R-:W-:Y:S01]  /*0680*/  IMAD.MOV.U32 R89, RZ, RZ, -0x1 ;  /* 0xffffffffff597424 */ /* 0x000fe200078e00ff */
[----:B------:R-:W-:-:S13]  /*0690*/  ISETP.GE.U32.AND.EX P0, PT, R17, UR5, PT, P0 ;  /* 0x0000000511007c0c */ /* 0x000fda000bf06100 */
[----:B------:R-:W-:Y:S05]  /*06a0*/  @P0 BRA `(.L_x_4) ;  /* 0x0000000400540947 */ /* 0x000fea0003800000 */
[----:B------:R-:W0:Y:S01]  /*06b0*/  LDC.64 R14, c[0x0][0x628] ;  /* 0x00018a00ff0e7b82 */ /* 0x000e220000000a00 */
[----:B------:R-:W-:Y:S02]  /*06c0*/  IMAD.MOV.U32 R6, RZ, RZ, R16 ;  /* 0x000000ffff067224 */ /* 0x000fe400078e0010 */
[----:B------:R-:W-:-:S05]  /*06d0*/  IMAD.MOV.U32 R7, RZ, RZ, R17 ;  /* 0x000000ffff077224 */ /* 0x000fca00078e0011 */
[----:B------:R-:W1:Y:S08]  /*06e0*/  LDC R0, c[0x0][0x630] ;  /* 0x00018c00ff007b82 */ /* 0x000e700000000800 */
[----:B------:R-:W2:Y:S01]  /*06f0*/  LDC.64 R20, c[0x0][0x620] ;  /* 0x00018800ff147b82 */ /* 0x000ea20000000a00 */
[----:B0-----:R-:W-:-:S04]  /*0700*/  ISETP.NE.U32.AND P0, PT, R14, RZ, PT ;  /* 0x000000ff0e00720c */ /* 0x001fc80003f05070 */
[----:B------:R-:W-:-:S13]  /*0710*/  ISETP.NE.AND.EX P0, PT, R15, RZ, PT, P0 ;  /* 0x000000ff0f00720c */ /* 0x000fda0003f05300 */
[----:B-12---:R-:W-:Y:S05]  /*0720*/  @!P0 BRA `(.L_x_5) ;  /* 0x0000000000288947 */ /* 0x006fea0003800000 */
[----:B------:R-:W0:Y:S02]  /*0730*/  LDC R11, c[0x0][0x634] ;  /* 0x00018d00ff0b7b82 */ /* 0x000e240000000800 */
[----:B0-----:R-:W-:-:S05]  /*0740*/  IADD3 R11, P0, R16, R11, RZ ;  /* 0x0000000b100b7210 */ /* 0x001fca0007f1e0ff */
[----:B------:R-:W-:-:S04]  /*0750*/  IMAD.X R13, RZ, RZ, R17, P0 ;  /* 0x000000ffff0d7224 */ /* 0x000fc800000e0611 */
[----:B------:R-:W-:-:S04]  /*0760*/  IMAD.WIDE.U32 R6, R13, R14, RZ ;  /* 0x0000000e0d067225 */ /* 0x000fc800078e00ff */
[----:B------:R-:W-:-:S04]  /*0770*/  IMAD.WIDE.U32 R8, P0, R11, R15, R6 ;  /* 0x0000000f0b087225 */ /* 0x000fc80007800006 */
[----:B------:R-:W-:-:S04]  /*0780*/  IMAD.WIDE.U32 R6, R11, R14, RZ ;  /* 0x0000000e0b067225 */ /* 0x000fc800078e00ff */
[----:B------:R-:W-:Y:S01]  /*0790*/  IMAD.X R11, RZ, RZ, RZ, P0 ;  /* 0x000000ffff0b7224 */ /* 0x000fe200000e06ff */
[----:B------:R-:W-:Y:S01]  /*07a0*/  IADD3 RZ, P0, R7, R8, RZ ;  /* 0x0000000807ff7210 */ /* 0x000fe20007f1e0ff */
[----:B------:R-:W-:-:S04]  /*07b0*/  IMAD.MOV.U32 R10, RZ, RZ, R9 ;  /* 0x000000ffff0a7224 */ /* 0x000fc800078e0009 */
[----:B------:R-:W-:-:S08]  /*07c0*/  IMAD.WIDE.U32.X R6, R13, R15, R10, P0 ;  /* 0x0000000f0d067225 */ /* 0x000fd000000e040a */
.L_x_5:
[-CC-:B------:R-:W-:Y:S01]  /*07d0*/  SHF.R.U64 R89, R6, R0.reuse, R7.reuse ;  /* 0x0000000006597219 */ /* 0x180fe20000001207 */
[----:B------:R-:W0:Y:S01]  /*07e0*/  LDC R10, c[0x0][0x618] ;  /* 0x00018600ff0a7b82 */ /* 0x000e220000000800 */
[----:B------:R-:W-:Y:S01]  /*07f0*/  SHF.R.U32.HI R5, RZ, R0, R7 ;  /* 0x00000000ff057219 */ /* 0x000fe20000011607 */
[----:B------:R-:W-:Y:S01]  /*0800*/  ULDC UR4, c[0x0][0x150] ;  /* 0x0000540000047ab9 */ /* 0x000fe20000000800 */
[----:B------:R-:W-:Y:S02]  /*0810*/  IADD3 R9, P0, RZ, -R89, RZ ;  /* 0x80000059ff097210 */ /* 0x000fe40007f1e0ff */
[----:B------:R-:W-:-:S03]  /*0820*/  I2FP.F32.U32 R0, R4 ;  /* 0x0000000400007245 */ /* 0x000fc60000201000 */
[----:B------:R-:W1:Y:S01]  /*0830*/  LDC.64 R26, c[0x0][0x640] ;  /* 0x00019000ff1a7b82 */ /* 0x000e620000000a00 */
[----:B------:R-:W-:Y:S02]  /*0840*/  IMAD.X R11, RZ, RZ, ~R5, P0 ;  /* 0x000000ffff0b7224 */ /* 0x000fe400000e0e05 */
[----:B------:R-:W-:Y:S01]  /*0850*/  FMUL R0, R0, UR4 ;  /* 0x0000000400007c20 */ /* 0x000fe20008400000 */
[----:B------:R-:W-:Y:S01]  /*0860*/  IMAD.WIDE.U32 R6, R9, R20, R16 ;  /* 0x0000001409067225 */ /* 0x000fe200078e0010 */
[----:B------:R-:W-:-:S03]  /*0870*/  ULDC UR4, c[0x0][0x154] ;  /* 0x0000550000047ab9 */ /* 0x000fc60000000800 */
[----:B------:R-:W-:Y:S01]  /*0880*/  IMAD R8, R11, R20, RZ ;  /* 0x000000140b087224 */ /* 0x000fe200078e02ff */
[----:B------:R-:W2:Y:S01]  /*0890*/  LDC R5, c[0x0][0x144] ;  /* 0x00005100ff057b82 */ /* 0x000ea20000000800 */
[----:B------:R-:W3:Y:S02]  /*08a0*/  F2I.U32.TRUNC.NTZ R0, R0 ;  /* 0x0000000000007305 */ /* 0x000ee4000020f000 */
[----:B------:R-:W-:-:S04]  /*08b0*/  IMAD R9, R9, R21, R8 ;  /* 0x0000001509097224 */ /* 0x000fc800078e0208 */
[----:B------:R-:W-:Y:S01]  /*08c0*/  IMAD.IADD R7, R7, 0x1, R9 ;  /* 0x0000000107077824 */ /* 0x000fe200078e0209 */
[----:B------:R-:W4:Y:S01]  /*08d0*/  LDC R12, c[0x0][0x608] ;  /* 0x00018200ff0c7b82 */ /* 0x000f220000000800 */
[----:B------:R-:W-:-:S03]  /*08e0*/  IMAD.MOV.U32 R9, RZ, RZ, -0x1 ;  /* 0xffffffffff097424 */ /* 0x000fc600078e00ff */
[-CC-:B0-----:R-:W-:Y:S02]  /*08f0*/  SHF.R.U64 R20, R6, R10.reuse, R7.reuse ;  /* 0x0000000a06147219 */ /* 0x181fe40000001207 */
[----:B------:R-:W-:Y:S02]  /*0900*/  I2FP.F32.U32 R6, R3 ;  /* 0x0000000300067245 */ /* 0x000fe40000201000 */
[----:B------:R-:W0:Y:S01]  /*0910*/  LDC R24, c[0x0][0x658] ;  /* 0x00019600ff187b82 */ /* 0x000e220000000800 */
[----:B-1----:R-:W-:Y:S01]  /*0920*/  ISETP.NE.U32.AND P0, PT, R26, RZ, PT ;  /* 0x000000ff1a00720c */ /* 0x002fe20003f05070 */
[----:B---3--:R-:W-:Y:S01]  /*0930*/  IMAD.MOV R8, RZ, RZ, -R0 ;  /* 0x000000ffff087224 */ /* 0x008fe200078e0a00 */
[----:B------:R-:W-:Y:S01]  /*0940*/  SHF.R.U32.HI R7, RZ, R10, R7 ;  /* 0x0000000aff077219 */ /* 0x000fe20000011607 */
[----:B------:R-:W-:Y:S01]  /*0950*/  FMUL R6, R6, UR4 ;  /* 0x0000000406067c20 */ /* 0x000fe20008400000 */
[----:B------:R-:W-:-:S03]  /*0960*/  ISETP.NE.AND.EX P0, PT, R27, RZ, PT, P0 ;  /* 0x000000ff1b00720c */ /* 0x000fc60003f05300 */
[----:B------:R-:W1:Y:S01]  /*0970*/  LDC R14, c[0x0][0x148] ;  /* 0x00005200ff0e7b82 */ /* 0x000e620000000800 */
[----:B--2---:R-:W-:-:S07]  /*0980*/  IMAD R0, R5, R8, R4 ;  /* 0x0000000805007224 */ /* 0x004fce00078e0204 */
[----:B------:R-:W2:Y:S01]  /*0990*/  LDC R22, c[0x0][0x600] ;  /* 0x00018000ff167b82 */ /* 0x000ea20000000800 */
[-CC-:B----4-:R-:W-:Y:S02]  /*09a0*/  SHF.R.U64 R28, R20, R12.reuse, R7.reuse ;  /* 0x0000000c141c7219 */ /* 0x190fe40000001207 */
[----:B------:R-:W-:Y:S01]  /*09b0*/  SHF.R.U32.HI R5, RZ, R12, R7 ;  /* 0x0000000cff057219 */ /* 0x000fe20000011607 */
[----:B------:R-:W-:Y:S01]  /*09c0*/  IMAD.MOV.U32 R7, RZ, RZ, 0x1 ;  /* 0x00000001ff077424 */ /* 0x000fe200078e00ff */
[----:B------:R3:W4:Y:S03]  /*09d0*/  F2I.U32.TRUNC.NTZ R12, R6 ;  /* 0x00000006000c7305 */ /* 0x000726000020f000 */
[----:B------:R-:W1:Y:S01]  /*09e0*/  LDC R15, c[0x0][0x648] ;  /* 0x00019200ff0f7b82 */ /* 0x000e620000000800 */
[-C--:B0-----:R-:W-:Y:S02]  /*09f0*/  SHF.L.U32 R4, R9, R24.reuse, RZ ;  /* 0x0000001809047219 */ /* 0x081fe400000006ff */
[----:B------:R-:W-:-:S02]  /*0a00*/  SHF.R.U64 R30, R28, R24, R5 ;  /* 0x000000181c1e7219 */ /* 0x000fc40000001205 */
[----:B------:R-:W-:Y:S02]  /*0a10*/  LOP3.LUT R11, RZ, R4, RZ, 0x33, !PT ;  /* 0x00000004ff0b7212 */ /* 0x000fe400078e33ff */
[-C--:B------:R-:W-:Y:S01]  /*0a20*/  SHF.R.U32.HI R5, RZ, R24.reuse, R5 ;  /* 0x00000018ff057219 */ /* 0x080fe20000011605 */
[----:B------:R-:W0:Y:S01]  /*0a30*/  LDC R21, c[0x0][0x638] ;  /* 0x00018e00ff157b82 */ /* 0x000e220000000800 */
[----:B------:R-:W-:Y:S01]  /*0a40*/  SHF.L.U32 R10, R7, R24, RZ ;  /* 0x00000018070a7219 */ /* 0x000fe200000006ff */
[----:B------:R-:W-:-:S06]  /*0a50*/  IMAD.MOV.U32 R4, RZ, RZ, R30 ;  /* 0x000000ffff047224 */ /* 0x000fcc00078e001e */
[----:B------:R-:W0:Y:S01]  /*0a60*/  LDC R90, c[0x0][0x610] ;  /* 0x00018400ff5a7b82 */ /* 0x000e220000000800 */
[----:B---34-:R-:W-:Y:S05]  /*0a70*/  @!P0 BRA `(.L_x_6) ;  /* 0x0000000000288947 */ /* 0x018fea0003800000 */
[----:B------:R-:W3:Y:S02]  /*0a80*/  LDC R9, c[0x0][0x64c] ;  /* 0x00019300ff097b82 */ /* 0x000ee40000000800 */
[----:B---3--:R-:W-:-:S05]  /*0a90*/  IADD3 R9, P0, R30, R9, RZ ;  /* 0x000000091e097210 */ /* 0x008fca0007f1e0ff */
        /* <DEDUP_REMOVED lines=8> */
.L_x_6:
[----:B-1----:R-:W-:Y:S01]  /*0b20*/  SHF.R.U64 R4, R4, R15, R5 ;  /* 0x0000000f04047219 */ /* 0x002fe20000001205 */
[----:B--2---:R-:W-:Y:S01]  /*0b30*/  VIADD R5, R22, 0xffffffff ;  /* 0xffffffff16057836 */ /* 0x004fe20000000000 */
[----:B------:R-:W-:Y:S01]  /*0b40*/  LOP3.LUT R11, R28, R11, RZ, 0xc0, !PT ;  /* 0x0000000b1c0b7212 */ /* 0x000fe200078ec0ff */
[----:B------:R-:W-:Y:S02]  /*0b50*/  IMAD.MOV R12, RZ, RZ, -R12 ;  /* 0x000000ffff0c7224 */ /* 0x000fe400078e0a0c */
[----:B------:R-:W-:Y:S01]  /*0b60*/  IMAD.MOV R6, RZ, RZ, -R4 ;  /* 0x000000ffff067224 */ /* 0x000fe200078e0a04 */
[----:B------:R-:W-:Y:S01]  /*0b70*/  LOP3.LUT R5, R20, R5, RZ, 0xc0, !PT ;  /* 0x0000000514057212 */ /* 0x000fe200078ec0ff */
[----:B------:R-:W-:Y:S02]  /*0b80*/  @P3 IMAD R0, R14, R12, R3 ;  /* 0x0000000c0e003224 */ /* 0x000fe400078e0203 */
[----:B------:R-:W-:Y:S02]  /*0b90*/  IMAD R11, R10, R4, R11 ;  /* 0x000000040a0b7224 */ /* 0x000fe400078e020b */
[----:B0-----:R-:W-:-:S02]  /*0ba0*/  IMAD R3, R6, R21, R30 ;  /* 0x0000001506037224 */ /* 0x001fc400078e021e */
[----:B------:R-:W-:Y:S02]  /*0bb0*/  IMAD R90, R11, R90, R0 ;  /* 0x0000005a0b5a7224 */ /* 0x000fe400078e0200 */
[----:B------:R-:W-:Y:S02]  /*0bc0*/  IMAD R3, R3, R22, R5 ;  /* 0x0000001603037224 */ /* 0x000fe400078e0205 */
[----:B------:R-:W-:-:S03]  /*0bd0*/  IMAD.MOV.U32 R0, RZ, RZ, 0x1 ;  /* 0x00000001ff007424 */ /* 0x000fc600078e00ff */
[----:B------:R-:W-:Y:S02]  /*0be0*/  SEL R91, R3, R90, !P3 ;  /* 0x0000005a035b7207 */ /* 0x000fe40005800000 */
[----:B------:R-:W-:-:S07]  /*0bf0*/  SEL R90, R90, R3, !P3 ;  /* 0x000000035a5a7207 */ /* 0x000fce0005800000 */
.L_x_4:
[----:B------:R-:W-:-:S08]  /*0c00*/  NOP ;  /* 0x0000000000007918 */ /* 0x000fd00000000000 */
[----:B------:R-:W0:Y:S02]  /*0c10*/  USETMAXREG.TRY_ALLOC.CTAPOOL UP0, 0xe8 ;  /* 0x000000e8000079c8 */ /* 0x000e240008000600 */
[----:B0-----:R-:W-:-:S13]  /*0c20*/  PLOP3.LUT P0, PT, PT, PT, UP0, 0x80, 0x0 ;  /* 0x000000000000781c */ /* 0x001fda0003f0f008 */
[----:B------:R-:W-:Y:S05]  /*0c30*/  @!P0 BRA `(.L_x_4) ;  /* 0xfffffffc00f08947 */ /* 0x000fea000383ffff */
[----:B------:R-:W-:Y:S01]  /*0c40*/  ULDC.64 UR4, c[0x0][0x598] ;  /* 0x0001660000047ab9 */ /* 0x000fe20000000a00 */
[----:B------:R-:W-:Y:S01]  /*0c50*/  ULDC.64 UR36, c[0x0][0x208] ;  /* 0x0000820000247ab9 */ /* 0x000fe20000000a00 */
[----:B------:R-:W-:-:S04]  /*0c60*/  ISETP.NE.U32.AND P0, PT, RZ, UR4, PT ;  /* 0x00000004ff007c0c */ /* 0x000fc8000bf05070 */
[----:B------:R-:W-:-:S13]  /*0c70*/  ISETP.NE.AND.EX P0, PT, RZ, UR5, PT, P0 ;  /* 0x00000005ff007c0c */ /* 0x000fda000bf05300 */
[----:B------:R-:W-:Y:S05]  /*0c80*/  @!P0 BRA `(.L_x_7) ;  /* 0x00000000001c8947 */ /* 0x000fea0003800000 */
[----:B------:R-:W0:Y:S02]  /*0c90*/  LDC.64 R4, c[0x0][0x598] ;  /* 0x00016600ff047b82 */ /* 0x000e240000000a00 */
[----:B0-----:R-:W2:Y:S02]  /*0ca0*/  LDG.E.64 R4, desc[UR36][R4.64] ;  /* 0x0000002404047981 */ /* 0x001ea4000c1e1b00 */
[----:B--2---:R-:W-:-:S04]  /*0cb0*/  ISETP.NE.U32.AND P0, PT, R4, RZ, PT ;  /* 0x000000ff0400720c */ /* 0x004fc80003f05070 */
[----:B------:R-:W-:-:S13]  /*0cc0*/  ISETP.NE.AND.EX P0, PT, R5, RZ, PT, P0 ;  /* 0x000000ff0500720c */ /* 0x000fda0003f05300 */
[----:B------:R-:W-:Y:S05]  /*0cd0*/  @!P0 BRA `(.L_x_7) ;  /* 0x0000000000088947 */ /* 0x000fea0003800000 */
[----:B------:R0:W5:Y:S01]  /*0ce0*/  LD.E R22, desc[UR36][R4.64] ;  /* 0x0000002404167980 */ /* 0x000162000c101900 */
[----:B------:R-:W-:Y:S05]  /*0cf0*/  BRA `(.L_x_8) ;  /* 0x0000000000247947 */ /* 0x000fea0003800000 */
.L_x_7:
[----:B------:R-:W-:Y:S02]  /*0d00*/  ULDC.64 UR4, c[0x0][0x588] ;  /* 0x0001620000047ab9 */ /* 0x000fe40000000a00 */
[----:B------:R-:W-:-:S04]  /*0d10*/  ISETP.NE.U32.AND P0, PT, RZ, UR4, PT ;  /* 0x00000004ff007c0c */ /* 0x000fc8000bf05070 */
[----:B------:R-:W-:-:S13]  /*0d20*/  ISETP.NE.AND.EX P0, PT, RZ, UR5, PT, P0 ;  /* 0x00000005ff007c0c */ /* 0x000fda000bf05300 */
[----:B------:R-:W-:Y:S05]  /*0d30*/  @!P0 BRA `(.L_x_9) ;  /* 0x00000000000c8947 */ /* 0x000fea0003800000 */
[----:B------:R-:W0:Y:S02]  /*0d40*/  LDC.64 R22, c[0x0][0x588] ;  /* 0x00016200ff167b82 */ /* 0x000e240000000a00 */
[----:B0-----:R1:W5:Y:S01]  /*0d50*/  LDG.E R22, desc[UR36][R22.64] ;  /* 0x0000002416167981 */ /* 0x001362000c1e1900 */
[----:B------:R-:W-:Y:S05]  /*0d60*/  BRA `(.L_x_8) ;  /* 0x0000000000087947 */ /* 0x000fea0003800000 */
.L_x_9:
[----:B------:R-:W-:Y:S02]  /*0d70*/  ULDC UR4, c[0x0][0x580] ;  /* 0x0001600000047ab9 */ /* 0x000fe40000000800 */
[----:B------:R-:W-:-:S07]  /*0d80*/  IMAD.U32 R22, RZ, RZ, UR4 ;  /* 0x00000004ff167e24 */ /* 0x000fce000f8e00ff */
.L_x_8:
[----:B------:R-:W-:Y:S02]  /*0d90*/  ULDC.64 UR4, c[0x0][0x5a0] ;  /* 0x0001680000047ab9 */ /* 0x000fe40000000a00 */
[----:B------:R-:W-:-:S04]  /*0da0*/  ISETP.NE.U32.AND P0, PT, RZ, UR4, PT ;  /* 0x00000004ff007c0c */ /* 0x000fc8000bf05070 */
[----:B------:R-:W-:-:S13]  /*0db0*/  ISETP.NE.AND.EX P0, PT, RZ, UR5, PT, P0 ;  /* 0x00000005ff007c0c */ /* 0x000fda000bf05300 */
[----:B------:R-:W-:Y:S05]  /*0dc0*/  @!P0 BRA `(.L_x_10) ;  /* 0x00000000001c8947 */ /* 0x000fea0003800000 */
[----:B0-----:R-:W0:Y:S02]  /*0dd0*/  LDC.64 R4, c[0x0][0x5a0] ;  /* 0x00016800ff047b82 */ /* 0x001e240000000a00 */
[----:B0-----:R-:W2:Y:S02]  /*0de0*/  LDG.E.64 R4, desc[UR36][R4.64] ;  /* 0x0000002404047981 */ /* 0x001ea4000c1e1b00 */
[----:B--2---:R-:W-:-:S04]  /*0df0*/  ISETP.NE.U32.AND P0, PT, R4, RZ, PT ;  /* 0x000000ff0400720c */ /* 0x004fc80003f05070 */
[----:B------:R-:W-:-:S13]  /*0e00*/  ISETP.NE.AND.EX P0, PT, R5, RZ, PT, P0 ;  /* 0x000000ff0500720c */ /* 0x000fda0003f05300 */
[----:B------:R-:W-:Y:S05]  /*0e10*/  @!P0 BRA `(.L_x_10) ;  /* 0x0000000000088947 */ /* 0x000fea0003800000 */
[----:B-1----:R0:W5:Y:S01]  /*0e20*/  LD.E R23, desc[UR36][R4.64] ;  /* 0x0000002404177980 */ /* 0x002162000c101900 */
[----:B------:R-:W-:Y:S05]  /*0e30*/  BRA `(.L_x_11) ;  /* 0x0000000000247947 */ /* 0x000fea0003800000 */
.L_x_10:
[----:B------:R-:W-:Y:S02]  /*0e40*/  ULDC.64 UR4, c[0x0][0x590] ;  /* 0x0001640000047ab9 */ /* 0x000fe40000000a00 */
[----:B------:R-:W-:-:S04]  /*0e50*/  ISETP.NE.U32.AND P0, PT, RZ, UR4, PT ;  /* 0x00000004ff007c0c */ /* 0x000fc8000bf05070 */
[----:B------:R-:W-:-:S13]  /*0e60*/  ISETP.NE.AND.EX P0, PT, RZ, UR5, PT, P0 ;  /* 0x00000005ff007c0c */ /* 0x000fda000bf05300 */
[----:B------:R-:W-:Y:S05]  /*0e70*/  @!P0 BRA `(.L_x_12) ;  /* 0x00000000000c8947 */ /* 0x000fea0003800000 */
[----:B0-----:R-:W1:Y:S02]  /*0e80*/  LDC.64 R4, c[0x0][0x590] ;  /* 0x00016400ff047b82 */ /* 0x001e640000000a00 */
[----:B-1----:R1:W5:Y:S01]  /*0e90*/  LDG.E R23, desc[UR36][R4.64] ;  /* 0x0000002404177981 */ /* 0x002362000c1e1900 */
[----:B------:R-:W-:Y:S05]  /*0ea0*/  BRA `(.L_x_11) ;  /* 0x0000000000087947 */ /* 0x000fea0003800000 */
.L_x_12:
[----:B------:R-:W-:Y:S02]  /*0eb0*/  ULDC UR4, c[0x0][0x584] ;  /* 0x0001610000047ab9 */ /* 0x000fe40000000800 */
[----:B-1----:R-:W-:-:S07]  /*0ec0*/  IMAD.U32 R23, RZ, RZ, UR4 ;  /* 0x00000004ff177e24 */ /* 0x002fce000f8e00ff */
.L_x_11:
[----:B------:R-:W-:-:S13]  /*0ed0*/  LOP3.LUT P0, RZ, R0, 0xff, RZ, 0xc0, !PT ;  /* 0x000000ff00ff7812 */ /* 0x000fda000780c0ff */
[----:B------:R-:W-:Y:S05]  /*0ee0*/  @!P0 EXIT ;  /* 0x000000000000894d */ /* 0x000fea0003800000 */
[----:B------:R-:W-:Y:S01]  /*0ef0*/  ULDC UR4, c[0x0][0x28c] ;  /* 0x0000a30000047ab9 */ /* 0x000fe20000000800 */
[----:B------:R-:W-:Y:S01]  /*0f00*/  UMOV UR38, URZ ;  /* 0x0000003f00267c82 */ /* 0x000fe20008000000 */
[----:B------:R-:W-:Y:S01]  /*0f10*/  UIADD3 UR4, UR4, 0x1f, URZ ;  /* 0x0000001f04047890 */ /* 0x000fe2000fffe03f */
[----:B------:R-:W-:-:S03]  /*0f20*/  UMOV UR39, URZ ;  /* 0x0000003f00277c82 */ /* 0x000fc60008000000 */
[----:B------:R-:W-:-:S04]  /*0f30*/  USHF.R.S32.HI UR5, URZ, 0x1f, UR4 ;  /* 0x0000001f3f057899 */ /* 0x000fc80008011404 */
[----:B------:R-:W-:-:S04]  /*0f40*/  ULEA.HI UR5, UR5, UR4, URZ, 0x5 ;  /* 0x0000000405057291 */ /* 0x000fc8000f8f283f */
[----:B------:R-:W-:-:S12]  /*0f50*/  USHF.R.S32.HI UR40, URZ, 0x5, UR5 ;  /* 0x000000053f287899 */ /* 0x000fd80008011405 */
.L_x_162:
[----:B------:R-:W-:Y:S01]  /*0f60*/  LOP3.LUT R0, R18, 0x80, RZ, 0xc0, !PT ;  /* 0x0000008012007812 */ /* 0x000fe200078ec0ff */
[----:B------:R-:W2:Y:S01]  /*0f70*/  S2UR UR7, SR_CgaCtaId ;  /* 0x00000000000779c3 */ /* 0x000ea20000008800 */
[----:B------:R-:W-:Y:S02]  /*0f80*/  UMOV UR6, 0x400 ;  /* 0x0000040000067882 */ /* 0x000fe40000000000 */
[----:B------:R-:W-:-:S06]  /*0f90*/  SHF.R.U32.HI R0, RZ, 0x7, R0 ;  /* 0x00000007ff007819 */ /* 0x000fcc0000011600 */
[----:B---3--:R-:W3:Y:S01]  /*0fa0*/  SHFL.IDX PT, R0, R0, RZ, 0x1f ;  /* 0x00001fff00007589 */ /* 0x008ee200000e0000 */
[----:B--2---:R-:W-:Y:S01]  /*0fb0*/  ULEA UR6, UR7, UR6, 0x18 ;  /* 0x0000000607067291 */ /* 0x004fe2000f8ec03f */
[----:B---3--:R-:W-:-:S13]  /*0fc0*/  R2UR UR4, R0 ;  /* 0x00000000000472ca */ /* 0x008fda00000e0000 */
[----:B------:R-:W-:-:S04]  /*0fd0*/  ULEA.HI UR5, UR4, UR4, URZ, 0x1 ;  /* 0x0000000404057291 */ /* 0x000fc8000f8f083f */
[----:B------:R-:W-:-:S04]  /*0fe0*/  ULOP3.LUT UR5, UR5, 0x1ffffe, URZ, 0xc0, !UPT ;  /* 0x001ffffe05057892 */ /* 0x000fc8000f8ec03f */
[----:B------:R-:W-:-:S03]  /*0ff0*/  UIADD3 UR5, UR4, -UR5, URZ ;  /* 0x8000000504057290 */ /* 0x000fc6000fffe03f */
[----:B------:R-:W-:Y:S01]  /*1000*/  ULDC UR4, c[0x0][0x28c] ;  /* 0x0000a30000047ab9 */ /* 0x000fe20000000800 */
[----:B------:R-:W-:Y:S01]  /*1010*/  ULEA UR5, UR5, UR6, 0xb ;  /* 0x0000000605057291 */ /* 0x000fe2000f8e583f */
[----:B------:R-:W-:-:S03]  /*1020*/  ISETP.LT.AND P0, PT, RZ, UR4, PT ;  /* 0x00000004ff007c0c */ /* 0x000fc6000bf01270 */
[----:B------:R-:W-:-:S04]  /*1030*/  UIADD3 UR5, UR5, 0x180, URZ ;  /* 0x0000018005057890 */ /* 0x000fc8000fffe03f */
[----:B------:R-:W-:-:S04]  /*1040*/  USHF.R.U32.HI UR5, URZ, 0x4, UR5 ;  /* 0x000000043f057899 */ /* 0x000fc80008011605 */
[----:B------:R-:W-:-:S04]  /*1050*/  ULOP3.LUT UR5, UR5, 0x3fff, URZ, 0xc0, !UPT ;  /* 0x00003fff05057892 */ /* 0x000fc8000f8ec03f */
[----:B------:R-:W-:Y:S01]  /*1060*/  ULOP3.LUT UR41, UR5, 0x10000, URZ, 0xfc, !UPT ;  /* 0x0001000005297892 */ /* 0x000fe2000f8efc3f */
[----:B01--4-:R-:W-:Y:S11]  /*1070*/  @P0 BRA `(.L_x_13) ;  /* 0x0000000000400947 */ /* 0x013ff60003800000 */
[----:B------:R-:W-:Y:S01]  /*1080*/  MOV R0, 0x0 ;  /* 0x0000000000007802 */ /* 0x000fe20000000f00 */
[----:B------:R-:W-:Y:S01]  /*1090*/  ULDC.64 UR4, c[0x4][0x68] ;  /* 0x01001a0000047ab9 */ /* 0x000fe20000000a00 */
[----:B------:R-:W-:Y:S01]  /*10a0*/  ULDC.64 UR6, c[0x4][0x8] ;  /* 0x0100020000067ab9 */ /* 0x000fe20000000a00 */
[----:B01----:R-:W-:Y:S01]  /*10b0*/  IMAD.U32 R4, RZ, RZ, UR4 ;  /* 0x00000004ff047e24 */ /* 0x003fe2000f8e00ff */
[----:B------:R0:W1:Y:S01]  /*10c0*/  LDC.64 R14, c[0x4][R0] ;  /* 0x01000000000e7b82 */ /* 0x0000620000000a00 */
[----:B------:R-:W-:Y:S01]  /*10d0*/  IMAD.U32 R5, RZ, RZ, UR5 ;  /* 0x00000005ff057e24 */ /* 0x000fe2000f8e00ff */
[----:B------:R-:W-:Y:S01]  /*10e0*/  ULDC.64 UR4, c[0x4][0x70] ;  /* 0x01001c0000047ab9 */ /* 0x000fe20000000a00 */
[----:B------:R-:W-:Y:S02]  /*10f0*/  IMAD.U32 R10, RZ, RZ, UR6 ;  /* 0x00000006ff0a7e24 */ /* 0x000fe4000f8e00ff */
[----:B------:R-:W-:Y:S02]  /*1100*/  IMAD.U32 R6, RZ, RZ, UR4 ;  /* 0x00000004ff067e24 */ /* 0x000fe4000f8e00ff */
[----:B------:R-:W-:-:S02]  /*1110*/  IMAD.U32 R7, RZ, RZ, UR5 ;  /* 0x00000005ff077e24 */ /* 0x000fc4000f8e00ff */
[----:B------:R-:W-:Y:S02]  /*1120*/  IMAD.U32 R11, RZ, RZ, UR7 ;  /* 0x00000007ff0b7e24 */ /* 0x000fe4000f8e00ff */
[----:B------:R-:W-:Y:S02]  /*1130*/  IMAD.MOV.U32 R8, RZ, RZ, 0x1e1 ;  /* 0x000001e1ff087424 */ /* 0x000fe400078e00ff */
[----:B------:R-:W-:Y:S02]  /*1140*/  IMAD.MOV.U32 R12, RZ, RZ, 0x1 ;  /* 0x00000001ff0c7424 */ /* 0x000fe400078e00ff */
[----:B0-----:R-:W-:-:S07]  /*1150*/  IMAD.MOV.U32 R13, RZ, RZ, RZ ;  /* 0x000000ffff0d7224 */ /* 0x001fce00078e00ff */
[----:B------:R-:W-:-:S07]  /*1160*/  LEPC R20, `(.L_x_13) ;  /* 0x000000001014794e */ /* 0x000fce0000000000 */
[----:B-1---5:R-:W-:Y:S05]  /*1170*/  CALL.ABS.NOINC R14 ;  /* 0x000000000e007343 */ /* 0x022fea0003c00000 */
.L_x_13:
[----:B------:R-:W-:-:S04]  /*1180*/  LOP3.LUT R0, R19, 0x1, RZ, 0xfc, !PT ;  /* 0x0000000113007812 */ /* 0x000fc800078efcff */
[----:B------:R-:W-:-:S13]  /*1190*/  ISETP.NE.AND P0, PT, R0, 0x3, PT ;  /* 0x000000030000780c */ /* 0x000fda0003f05270 */
[----:B------:R-:W-:Y:S05]  /*11a0*/  @!P0 BRA `(.L_x_14) ;  /* 0x0000000000048947 */ /* 0x000fea0003800000 */
[----:B------:R-:W-:Y:S01]  /*11b0*/  BPT.TRAP 0x1 ;  /* 0x000000040000795c */ /* 0x000fe20000300000 */
.L_x_14:
[----:B------:R-:W2:Y:S01]  /*11c0*/  S2UR UR5, SR_CgaCtaId ;  /* 0x00000000000579c3 */ /* 0x000ea20000008800 */
[----:B------:R-:W-:Y:S01]  /*11d0*/  UMOV UR4, 0x400 ;  /* 0x0000040000047882 */ /* 0x000fe20000000000 */
[----:B------:R-:W-:Y:S02]  /*11e0*/  IMAD.U32 R0, RZ, RZ, UR38 ;  /* 0x00000026ff007e24 */ /* 0x000fe4000f8e00ff */
[----:B------:R-:W-:-:S03]  /*11f0*/  IMAD.U32 R3, RZ, RZ, UR39 ;  /* 0x00000027ff037e24 */ /* 0x000fc6000f8e00ff */
[----:B------:R-:W-:Y:S01]  /*1200*/  SHF.L.U32 R0, R0, 0x1f, RZ ;  /* 0x0000001f00007819 */ /* 0x000fe200000006ff */
[----:B--2---:R-:W-:-:S06]  /*1210*/  ULEA UR4, UR5, UR4, 0x18 ;  /* 0x0000000405047291 */ /* 0x004fcc000f8ec03f */
[----:B------:R-:W-:-:S04]  /*1220*/  IMAD.U32 R6, RZ, RZ, UR4 ;  /* 0x00000004ff067e24 */ /* 0x000fc8000f8e00ff */
[----:B------:R-:W-:-:S04]  /*1230*/  IMAD R3, R3, 0x8, R6 ;  /* 0x0000000803037824 */ /* 0x000fc800078e0206 */
[----:B------:R2:W3:Y:S01]  /*1240*/  SYNCS.PHASECHK.TRANS64.TRYWAIT P1, [R3+URZ], R0 ;  /* 0x00000000030075a7 */ /* 0x0004e2000802017f */
[----:B------:R-:W-:Y:S05]  /*1250*/  @!P0 BRA `(.L_x_15) ;  /* 0x0000000000048947 */ /* 0x000fea0003800000 */
[----:B------:R-:W-:Y:S01]  /*1260*/  BPT.TRAP 0x1 ;  /* 0x000000040000795c */ /* 0x000fe20000300000 */
.L_x_15:
[----:B---3--:R-:W-:Y:S05]  /*1270*/  @P1 BRA `(.L_x_16) ;  /* 0x0000000000081947 */ /* 0x008fea0003800000 */
[----:B------:R-:W3:Y:S02]  /*1280*/  SYNCS.PHASECHK.TRANS64.TRYWAIT P1, [R3+URZ], R0 ;  /* 0x00000000030075a7 */ /* 0x000ee4000802017f */
[----:B---3--:R-:W-:Y:S05]  /*1290*/  @!P1 BRA `(.L_x_17) ;  /* 0x0000005800ac9947 */ /* 0x008fea0003800000 */
.L_x_16:
[----:B------:R-:W-:-:S04]  /*12a0*/  UISETP.LT.AND UP0, UPT, UR40, 0x1, UPT ;  /* 0x000000012800788c */ /* 0x000fc8000bf01270 */
[----:B------:R-:W-:-:S06]  /*12b0*/  USEL UR4, UR40, 0x1, UP0 ;  /* 0x0000000128047887 */ /* 0x000fcc0008000000 */
[----:B--23--:R-:W-:Y:S01]  /*12c0*/  IMAD.U32 R0, RZ, RZ, UR4 ;  /* 0x00000004ff007e24 */ /* 0x00cfe2000f8e00ff */
[----:B------:R-:W-:Y:S05]  /*12d0*/  WARPSYNC.ALL ;  /* 0x0000000000007948 */ /* 0x000fea0003800000 */
[----:B------:R-:W-:-:S04]  /*12e0*/  IADD3 R0, -R0, UR40, RZ ;  /* 0x0000002800007c10 */ /* 0x000fc8000fffe1ff */
[----:B------:R-:W-:Y:S02]  /*12f0*/  ISETP.GE.AND P1, PT, R0, 0x1, PT ;  /* 0x000000010000780c */ /* 0x000fe40003f26270 */
[----:B------:R-:W-:Y:S01]  /*1300*/  R2UR UR4, R6 ;  /* 0x00000000060472ca */ /* 0x000fe200000e0000 */
[----:B------:R-:W-:Y:S01]  /*1310*/  WARPGROUP.ARRIVE ;  /* 0x00000000000079c5 */ /* 0x000fe20000000000 */
[----:B------:R-:W-:Y:S01]  /*1320*/  UMOV UR5, 0xc0000010 ;  /* 0xc000001000057882 */ /* 0x000fe20000000000 */
[----:B------:R-:W-:-:S10]  /*1330*/  UMOV UR7, 0xc0000010 ;  /* 0xc000001000077882 */ /* 0x000fd40000000000 */
[----:B------:R-:W-:-:S04]  /*1340*/  UIADD3 UR4, UR4, 0xc180, URZ ;  /* 0x0000c18004047890 */ /* 0x000fc8000fffe03f */
[----:B------:R-:W-:-:S04]  /*1350*/  USHF.R.U32.HI UR4, URZ, 0x4, UR4 ;  /* 0x000000043f047899 */ /* 0x000fc80008011604 */
[----:B------:R-:W-:-:S04]  /*1360*/  ULOP3.LUT UR4, UR4, 0x3fff, URZ, 0xc0, !UPT ;  /* 0x00003fff04047892 */ /* 0x000fc8000f8ec03f */
[----:B------:R-:W-:Y:S02]  /*1370*/  ULOP3.LUT UR10, UR4, 0x10000, URZ, 0xfc, !UPT ;  /* 0x00010000040a7892 */ /* 0x000fe4000f8efc3f */
[----:B------:R-:W-:Y:S02]  /*1380*/  ULEA UR4, UR39, UR41, 0x9 ;  /* 0x0000002927047291 */ /* 0x000fe4000f8e483f */
[----:B------:R-:W-:Y:S02]  /*1390*/  ULEA UR6, UR39, UR10, 0x7 ;  /* 0x0000000a27067291 */ /* 0x000fe4000f8e383f */
[----:B------:R-:W-:-:S07]  /*13a0*/  UIADD3 UR8, UR4, 0x100, URZ ;  /* 0x0000010004087890 */ /* 0x000fce000fffe03f */
[----:B------:R-:W-:Y:S01]  /*13b0*/  IGMMA.64x64x32.S8.S8 R56, gdesc[UR4], RZ, !UPT, gsb0 ;  /* 0x01e00000043879f1 */ /* 0x000fe2000c0410ff */
[----:B------:R-:W-:Y:S01]  /*13c0*/  UMOV UR4, UR8 ;  /* 0x0000000800047c82 */ /* 0x000fe20008000000 */
[----:B------:R-:W-:Y:S01]  /*13d0*/  UMOV UR5, 0xc0000010 ;  /* 0xc000001000057882 */ /* 0x000fe20000000000 */
[----:B------:R-:W-:Y:S02]  /*13e0*/  WARPGROUP.DEPBAR.LE gsb0, 0x0 ;  /* 0x00008000000079c5 */ /* 0x000fe40000010000 */
[----:B------:R-:W-:-:S06]  /*13f0*/  WARPGROUP.ARRIVE ;  /* 0x00000000000079c5 */ /* 0x000fcc0000000000 */
[----:B------:R-:W-:Y:S03]  /*1400*/  IGMMA.64x64x32.S8.S8 R24, gdesc[UR4], RZ, !UPT, gsb0 ;  /* 0x01e00000041879f1 */ /* 0x000fe6000c0410ff */
[----:B------:R-:W-:Y:S02]  /*1410*/  WARPGROUP.DEPBAR.LE gsb0, 0x0 ;  /* 0x00008000000079c5 */ /* 0x000fe40000010000 */
[----:B------:R-:W-:Y:S05]  /*1420*/  @!P1 BRA `(.L_x_18) ;  /* 0x0000000000dc9947 */ /* 0x000fea0003800000 */
[----:B------:R-:W-:Y:S02]  /*1430*/  UIADD3 UR4, UR39, 0x1, URZ ;  /* 0x0000000127047890 */ /* 0x000fe4000fffe03f */
[----:B------:R-:W-:Y:S02]  /*1440*/  IMAD.U32 R3, RZ, RZ, UR39 ;  /* 0x00000027ff037e24 */ /* 0x000fe4000f8e00ff */
[----:B------:R-:W-:-:S04]  /*1450*/  UISETP.NE.AND UP0, UPT, UR4, 0x6, UPT ;  /* 0x000000060400788c */ /* 0x000fc8000bf05270 */
[----:B------:R-:W-:Y:S02]  /*1460*/  USEL UR5, URZ, 0x1, UP0 ;  /* 0x000000013f057887 */ /* 0x000fe40008000000 */
[----:B------:R-:W-:Y:S02]  /*1470*/  USEL UR8, UR4, URZ, UP0 ;  /* 0x0000003f04087287 */ /* 0x000fe40008000000 */
[----:B------:R-:W-:-:S06]  /*1480*/  ULOP3.LUT UR5, UR38, UR5, URZ, 0x3c, !UPT ;  /* 0x0000000526057292 */ /* 0x000fcc000f8e3c3f */
[----:B------:R-:W-:-:S07]  /*1490*/  IMAD.U32 R7, RZ, RZ, UR5 ;  /* 0x00000005ff077e24 */ /* 0x000fce000f8e00ff */
.L_x_25:
[----:B------:R-:W-:Y:S05]  /*14a0*/  @!P0 BRA `(.L_x_19) ;  /* 0x0000000000048947 */ /* 0x000fea0003800000 */
[----:B------:R-:W-:Y:S01]  /*14b0*/  BPT.TRAP 0x1 ;  /* 0x000000040000795c */ /* 0x000fe20000300000 */
.L_x_19:
[----:B------:R-:W2:Y:S01]  /*14c0*/  S2UR UR5, SR_CgaCtaId ;  /* 0x00000000000579c3 */ /* 0x000ea20000008800 */
[----:B------:R-:W-:Y:S01]  /*14d0*/  UMOV UR4, 0x400 ;  /* 0x0000040000047882 */ /* 0x000fe20000000000 */
[----:B01----:R-:W-:Y:S01]  /*14e0*/  IMAD.U32 R5, RZ, RZ, UR8 ;  /* 0x00000008ff057e24 */ /* 0x003fe2000f8e00ff */
[----:B------:R-:W-:Y:S01]  /*14f0*/  SHF.L.U32 R4, R7, 0x1f, RZ ;  /* 0x0000001f07047819 */ /* 0x000fe200000006ff */
[----:B--2---:R-:W-:-:S06]  /*1500*/  ULEA UR4, UR5, UR4, 0x18 ;  /* 0x0000000405047291 */ /* 0x004fcc000f8ec03f */
[----:B------:R-:W-:-:S04]  /*1510*/  IMAD.U32 R6, RZ, RZ, UR4 ;  /* 0x00000004ff067e24 */ /* 0x000fc8000f8e00ff */
[----:B------:R-:W-:-:S04]  /*1520*/  IMAD R5, R5, 0x8, R6 ;  /* 0x0000000805057824 */ /* 0x000fc800078e0206 */
[----:B------:R0:W1:Y:S01]  /*1530*/  SYNCS.PHASECHK.TRANS64.TRYWAIT P1, [R5+URZ], R4 ;  /* 0x00000004050075a7 */ /* 0x000062000802017f */
[----:B------:R-:W-:Y:S05]  /*1540*/  @!P0 BRA `(.L_x_20) ;  /* 0x0000000000048947 */ /* 0x000fea0003800000 */
[----:B------:R-:W-:Y:S01]  /*1550*/  BPT.TRAP 0x1 ;  /* 0x000000040000795c */ /* 0x000fe20000300000 */
.L_x_20:
[----:B-1----:R-:W-:Y:S05]  /*1560*/  @P1 BRA `(.L_x_21) ;  /* 0x0000000000081947 */ /* 0x002fea0003800000 */
[----:B------:R-:W1:Y:S02]  /*1570*/  SYNCS.PHASECHK.TRANS64.TRYWAIT P1, [R5+URZ], R4 ;  /* 0x00000004050075a7 */ /* 0x000e64000802017f */
[----:B-1----:R-:W-:Y:S05]  /*1580*/  @!P1 BRA `(.L_x_22) ;  /* 0x0000005800049947 */ /* 0x002fea0003800000 */
.L_x_21:
[----:B------:R-:W-:Y:S01]  /*1590*/  ULEA UR6, UR8, UR10, 0x7 ;  /* 0x0000000a08067291 */ /* 0x000fe2000f8e383f */
[----:B------:R-:W-:Y:S01]  /*15a0*/  WARPGROUP.ARRIVE ;  /* 0x00000000000079c5 */ /* 0x000fe20000000000 */
[----:B------:R-:W-:Y:S01]  /*15b0*/  ULEA UR4, UR8, UR41, 0x9 ;  /* 0x0000002908047291 */ /* 0x000fe2000f8e483f */
[----:B------:R-:W-:Y:S01]  /*15c0*/  UMOV UR7, 0xc0000010 ;  /* 0xc000001000077882 */ /* 0x000fe20000000000 */
[----:B------:R-:W-:Y:S02]  /*15d0*/  UMOV UR5, 0xc0000010 ;  /* 0xc000001000057882 */ /* 0x000fe40000000000 */
[----:B------:R-:W-:-:S05]  /*15e0*/  UIADD3 UR9, UR4, 0x100, URZ ;  /* 0x0000010004097890 */ /* 0x000fca000fffe03f */
[----:B------:R-:W-:Y:S01]  /*15f0*/  IGMMA.64x64x32.S8.S8 R56, gdesc[UR4], R56, gsb0 ;  /* 0x01e00000043879f1 */ /* 0x000fe20008041038 */
[----:B------:R-:W-:Y:S01]  /*1600*/  UMOV UR5, 0xc0000010 ;  /* 0xc000001000057882 */ /* 0x000fe20000000000 */
[----:B------:R-:W-:Y:S01]  /*1610*/  UMOV UR4, UR9 ;  /* 0x0000000900047c82 */ /* 0x000fe20008000000 */
[----:B------:R-:W-:Y:S02]  /*1620*/  WARPGROUP.DEPBAR.LE gsb0, 0x0 ;  /* 0x00008000000079c5 */ /* 0x000fe40000010000 */
[----:B------:R-:W-:-:S06]  /*1630*/  WARPGROUP.ARRIVE ;  /* 0x00000000000079c5 */ /* 0x000fcc0000000000 */
[----:B------:R-:W-:Y:S03]  /*1640*/  IGMMA.64x64x32.S8.S8 R24, gdesc[UR4], R24, gsb0 ;  /* 0x01e00000041879f1 */ /* 0x000fe60008041018 */
[----:B------:R-:W-:Y:S02]  /*1650*/  WARPGROUP.DEPBAR.LE gsb0, 0x0 ;  /* 0x00008000000079c5 */ /* 0x000fe40000010000 */
[----:B------:R-:W-:Y:S05]  /*1660*/  @!P0 BRA `(.L_x_23) ;  /* 0x0000000000048947 */ /* 0x000fea0003800000 */
[----:B------:R-:W-:Y:S01]  /*1670*/  BPT.TRAP 0x1 ;  /* 0x000000040000795c */ /* 0x000fe20000300000 */
.L_x_23:
[----:B01----:R-:W-:Y:S01]  /*1680*/  IMAD R4, R3, 0x8, R6 ;  /* 0x0000000803047824 */ /* 0x003fe200078e0206 */
[----:B------:R-:W-:-:S03]  /*1690*/  ISETP.GT.U32.AND P1, PT, R19, 0x1, PT ;  /* 0x000000011300780c */ /* 0x000fc60003f24070 */
[----:B------:R-:W-:-:S05]  /*16a0*/  VIADD R4, R4, 0x30 ;  /* 0x0000003004047836 */ /* 0x000fca0000000000 */
[----:B------:R-:W-:-:S04]  /*16b0*/  PRMT R4, RZ, 0x654, R4 ;  /* 0x00000654ff047816 */ /* 0x000fc80000000004 */
[----:B------:R0:W-:Y:S01]  /*16c0*/  SYNCS.ARRIVE.TRANS64.RED.A1T0 RZ, [R4+URZ], RZ ;  /* 0x000000ff04ff79a7 */ /* 0x0001e2000810043f */
[----:B------:R-:W-:Y:S05]  /*16d0*/  @P1 BRA `(.L_x_24) ;  /* 0x0000000000041947 */ /* 0x000fea0003800000 */
[----:B------:R-:W-:Y:S01]  /*16e0*/  BPT.TRAP 0x1 ;  /* 0x000000040000795c */ /* 0x000fe20000300000 */
.L_x_24:
[----:B------:R-:W-:Y:S01]  /*16f0*/  UIADD3 UR8, UR8, 0x1, URZ ;  /* 0x0000000108087890 */ /* 0x000fe2000fffe03f */
[C---:B------:R-:W-:Y:S01]  /*1700*/  ISETP.GT.AND P2, PT, R0.reuse, 0x1, PT ;  /* 0x000000010000780c */ /* 0x040fe20003f44270 */
[----:B------:R-:W-:Y:S02]  /*1710*/  VIADD R3, R3, 0x1 ;  /* 0x0000000103037836 */ /* 0x000fe40000000000 */
[----:B------:R-:W-:Y:S01]  /*1720*/  UISETP.NE.AND UP0, UPT, UR8, 0x6, UPT ;  /* 0x000000060800788c */ /* 0x000fe2000bf05270 */
[----:B------:R-:W-:Y:S02]  /*1730*/  VIADD R0, R0, 0xffffffff ;  /* 0xffffffff00007836 */ /* 0x000fe40000000000 */
[C---:B------:R-:W-:Y:S01]  /*1740*/  ISETP.NE.AND P1, PT, R3.reuse, 0x6, PT ;  /* 0x000000060300780c */ /* 0x040fe20003f25270 */
[----:B------:R-:W-:Y:S02]  /*1750*/  USEL UR4, URZ, 0x1, UP0 ;  /* 0x000000013f047887 */ /* 0x000fe40008000000 */
[----:B------:R-:W-:Y:S01]  /*1760*/  USEL UR8, UR8, URZ, UP0 ;  /* 0x0000003f08087287 */ /* 0x000fe20008000000 */
[----:B------:R-:W-:-:S03]  /*1770*/  SEL R3, R3, RZ, P1 ;  /* 0x000000ff03037207 */ /* 0x000fc60000800000 */
[----:B------:R-:W-:Y:S01]  /*1780*/  LOP3.LUT R7, R7, UR4, RZ, 0x3c, !PT ;  /* 0x0000000407077c12 */ /* 0x000fe2000f8e3cff */
[----:B------:R-:W-:Y:S07]  /*1790*/  @P2 BRA `(.L_x_25) ;  /* 0xfffffffc00402947 */ /* 0x000fee000383ffff */
.L_x_18:
[----:B------:R-:W2:Y:S02]  /*17a0*/  LDC R0, c[0x0][0x28c] ;  /* 0x0000a300ff007b82 */ /* 0x000ea40000000800 */
[----:B--2---:R-:W-:-:S13]  /*17b0*/  ISETP.GE.AND P1, PT, R0, 0x1, PT ;  /* 0x000000010000780c */ /* 0x004fda0003f26270 */
[----:B------:R-:W-:Y:S05]  /*17c0*/  @!P1 BRA `(.L_x_26) ;  /* 0x0000000000409947 */ /* 0x000fea0003800000 */
[----:B------:R-:W-:Y:S05]  /*17d0*/  @!P0 BRA `(.L_x_27) ;  /* 0x0000000000048947 */ /* 0x000fea0003800000 */
[----:B------:R-:W-:Y:S01]  /*17e0*/  BPT.TRAP 0x1 ;  /* 0x000000040000795c */ /* 0x000fe20000300000 */
.L_x_27:
[----:B------:R-:W-:Y:S01]  /*17f0*/  UISETP.LT.AND UP0, UPT, UR40, 0x1, UPT ;  /* 0x000000012800788c */ /* 0x000fe2000bf01270 */
[----:B------:R-:W-:-:S03]  /*1800*/  ISETP.GT.U32.AND P0, PT, R19, 0x1, PT ;  /* 0x000000011300780c */ /* 0x000fc60003f04070 */
[----:B------:R-:W-:-:S04]  /*1810*/  USEL UR6, UR40, 0x1, UP0 ;  /* 0x0000000128067887 */ /* 0x000fc80008000000 */
[----:B------:R-:W-:-:S04]  /*1820*/  UIADD3 UR6, UR39, UR40, -UR6 ;  /* 0x0000002827067290 */ /* 0x000fc8000fffe806 */
[----:B------:R-:W-:-:S04]  /*1830*/  UIMAD.WIDE.U32 UR4, UR6, -0x55555555, URZ ;  /* 0xaaaaaaab060478a5 */ /* 0x000fc8000f8e003f */
[----:B------:R-:W-:-:S04]  /*1840*/  USHF.R.U32.HI UR4, URZ, 0x2, UR5 ;  /* 0x000000023f047899 */ /* 0x000fc80008011605 */
[----:B------:R-:W-:-:S06]  /*1850*/  UIMAD UR6, UR4, -0x6, UR6 ;  /* 0xfffffffa040678a4 */ /* 0x000fcc000f8e0206 */
[----:B------:R-:W-:-:S04]  /*1860*/  IMAD.U32 R3, RZ, RZ, UR6 ;  /* 0x00000006ff037e24 */ /* 0x000fc8000f8e00ff */
[----:B------:R-:W-:-:S04]  /*1870*/  IMAD R0, R3, 0x8, R6 ;  /* 0x0000000803007824 */ /* 0x000fc800078e0206 */
[----:B------:R-:W-:-:S05]  /*1880*/  VIADD R0, R0, 0x30 ;  /* 0x0000003000007836 */ /* 0x000fca0000000000 */
[----:B------:R-:W-:-:S04]  /*1890*/  PRMT R0, RZ, 0x654, R0 ;  /* 0x00000654ff007816 */ /* 0x000fc80000000000 */
[----:B------:R2:W-:Y:S01]  /*18a0*/  SYNCS.ARRIVE.TRANS64.RED.A1T0 RZ, [R0+URZ], RZ ;  /* 0x000000ff00ff79a7 */ /* 0x0005e2000810043f */
[----:B------:R-:W-:Y:S05]  /*18b0*/  @P0 BRA `(.L_x_26) ;  /* 0x0000000000040947 */ /* 0x000fea0003800000 */
[----:B------:R-:W-:Y:S01]  /*18c0*/  BPT.TRAP 0x1 ;  /* 0x000000040000795c */ /* 0x000fe20000300000 */
.L_x_26:
[----:B------:R-:W3:Y:S01]  /*18d0*/  LDC R6, c[0x0][0x288] ;  /* 0x0000a200ff067b82 */ /* 0x000ee20000000800 */
[--C-:B--2---:R-:W-:Y:S01]  /*18e0*/  SHF.R.U32.HI R0, RZ, 0x2, R18.reuse ;  /* 0x00000002ff007819 */ /* 0x104fe20000011612 */
[----:B------:R-:W-:Y:S01]  /*18f0*/  IMAD.SHL.U32 R91, R91, 0x40, RZ ;  /* 0x000000405b5b7824 */ /* 0x000fe200078e00ff */
[----:B01----:R-:W-:Y:S01]  /*1900*/  LOP3.LUT R4, R18, 0x60, RZ, 0xc0, !PT ;  /* 0x0000006012047812 */ /* 0x003fe200078ec0ff */
[----:B------:R-:W-:Y:S01]  /*1910*/  UIADD3 UR39, UR40, UR39, URZ ;  /* 0x0000002728277290 */ /* 0x000fe2000fffe03f */
[----:B------:R-:W-:Y:S01]  /*1920*/  SHF.R.U32.HI R5, RZ, 0x7, R18 ;  /* 0x00000007ff057819 */ /* 0x000fe20000011612 */
[----:B------:R-:W-:Y:S01]  /*1930*/  IMAD.SHL.U32 R9, R90, 0x100, RZ ;  /* 0x000001005a097824 */ /* 0x000fe200078e00ff */
[----:B------:R-:W-:Y:S01]  /*1940*/  LOP3.LUT R3, R0, 0x7, RZ, 0xc0, !PT ;  /* 0x0000000700037812 */ /* 0x000fe200078ec0ff */
[----:B------:R-:W-:Y:S01]  /*1950*/  UISETP.GT.U32.AND UP0, UPT, UR39, 0x5, UPT ;  /* 0x000000052700788c */ /* 0x000fe2000bf04070 */
[----:B------:R-:W-:Y:S01]  /*1960*/  SHF.R.U32.HI R8, RZ, 0x1, R4 ;  /* 0x00000001ff087819 */ /* 0x000fe20000011604 */
[C---:B------:R-:W-:Y:S01]  /*1970*/  IMAD.SHL.U32 R14, R18.reuse, 0x2, RZ ;  /* 0x00000002120e7824 */ /* 0x040fe200078e00ff */
[----:B------:R-:W-:Y:S01]  /*1980*/  LOP3.LUT R0, R5, 0x1, RZ, 0xc0, !PT ;  /* 0x0000000105007812 */ /* 0x000fe200078ec0ff */
[----:B------:R-:W-:Y:S01]  /*1990*/  ULDC UR7, c[0x0][0x284] ;  /* 0x0000a10000077ab9 */ /* 0x000fe20000000800 */
[----:B------:R-:W-:Y:S01]  /*19a0*/  IADD3 R5, RZ, -R8, -R3 ;  /* 0x80000008ff057210 */ /* 0x000fe20007ffe803 */
[----:B------:R-:W-:Y:S01]  /*19b0*/  UISETP.LT.U32.AND UP0, UPT, UR40, 0x6, UP0 ;  /* 0x000000062800788c */ /* 0x000fe20008701070 */
[----:B------:R-:W-:Y:S01]  /*19c0*/  LOP3.LUT R4, R18, 0x3, RZ, 0xc0, !PT ;  /* 0x0000000312047812 */ /* 0x000fe200078ec0ff */
[----:B------:R-:W-:Y:S01]  /*19d0*/  UISETP.GE.U32.AND UP1, UPT, UR40, 0x6, UPT ;  /* 0x000000062800788c */ /* 0x000fe2000bf26070 */
[----:B------:R-:W-:Y:S01]  /*19e0*/  SHF.R.S32.HI R94, RZ, 0x1f, R89 ;  /* 0x0000001fff5e7819 */ /* 0x000fe20000011459 */
[C---:B------:R-:W-:Y:S01]  /*19f0*/  IMAD.SHL.U32 R10, R0.reuse, 0x40, RZ ;  /* 0x00000040000a7824 */ /* 0x040fe200078e00ff */
[C---:B------:R-:W-:Y:S01]  /*1a00*/  LOP3.LUT R14, R91.reuse, 0x6, R14, 0xf8, !PT ;  /* 0x000000065b0e7812 */ /* 0x040fe200078ef80e */
[----:B------:R-:W-:Y:S01]  /*1a10*/  IMAD R100, R0, -0x40, R5 ;  /* 0xffffffc000647824 */ /* 0x000fe200078e0205 */
[----:B------:R-:W-:Y:S01]  /*1a20*/  ULDC.64 UR8, c[0x0][0x5d0] ;  /* 0x0001740000087ab9 */ /* 0x000fe20000000a00 */
[----:B------:R-:W-:Y:S01]  /*1a30*/  UIMAD.WIDE.U32 UR4, UR39, -0x55555555, URZ ;  /* 0xaaaaaaab270478a5 */ /* 0x000fe2000f8e003f */
[----:B------:R-:W-:Y:S01]  /*1a40*/  SHF.R.S32.HI R15, RZ, 0x1f, R14 ;  /* 0x0000001fff0f7819 */ /* 0x000fe2000001140e */
[----:B------:R-:W-:Y:S01]  /*1a50*/  USEL UR6, URZ, 0x1, !UP0 ;  /* 0x000000013f067887 */ /* 0x000fe2000c000000 */
[----:B---3--:R-:W-:Y:S01]  /*1a60*/  ISETP.GE.AND P0, PT, R91, R6, PT ;  /* 0x000000065b00720c */ /* 0x008fe20003f06270 */
[----:B------:R-:W-:Y:S01]  /*1a70*/  IMAD R0, R4, -0x2, R6 ;  /* 0xfffffffe04007824 */ /* 0x000fe200078e0206 */
[----:B------:R-:W-:Y:S01]  /*1a80*/  USHF.R.U32.HI UR4, URZ, 0x2, UR5 ;  /* 0x000000023f047899 */ /* 0x000fe20008011605 */
[----:B------:R-:W-:Y:S01]  /*1a90*/  IMAD R6, R94, UR8, RZ ;  /* 0x000000085e067c24 */ /* 0x000fe2000f8e02ff */
[----:B------:R-:W-:Y:S01]  /*1aa0*/  ISETP.GE.OR P0, PT, R9, UR7, P0 ;  /* 0x0000000709007c0c */ /* 0x000fe20008706670 */
[----:B------:R-:W-:Y:S01]  /*1ab0*/  IMAD.WIDE R4, R90, 0x100, RZ ;  /* 0x000001005a047825 */ /* 0x000fe200078e02ff */
[----:B------:R-:W-:Y:S01]  /*1ac0*/  ULOP3.LUT UR38, UR38, UR6, URZ, 0x3c, !UPT ;  /* 0x0000000626267292 */ /* 0x000fe2000f8e3c3f */
[----:B------:R-:W-:Y:S01]  /*1ad0*/  LOP3.LUT R3, R10, 0x40, R3, 0xe2, !PT ;  /* 0x000000400a037812 */ /* 0x000fe200078ee203 */
[----:B------:R-:W-:Y:S01]  /*1ae0*/  UIMAD UR39, UR4, -0x6, UR39 ;  /* 0xfffffffa042778a4 */ /* 0x000fe2000f8e0227 */
[C---:B------:R-:W-:Y:S01]  /*1af0*/  IMAD R11, R89.reuse, UR9, R6 ;  /* 0x00000009590b7c24 */ /* 0x040fe2000f8e0206 */
[----:B------:R-:W-:Y:S01]  /*1b00*/  @UP1 ULOP3.LUT UR38, UR38, 0x1, UR4, 0x78, !UPT ;  /* 0x0000000126261892 */ /* 0x000fe2000f8e7804 */
[----:B------:R-:W-:Y:S01]  /*1b10*/  IMAD.WIDE.U32 R6, R89, UR8, R14 ;  /* 0x0000000859067c25 */ /* 0x000fe2000f8e000e */
[----:B------:R-:W-:-:S02]  /*1b20*/  IADD3 R100, -R9, UR7, R100 ;  /* 0x0000000709647c10 */ /* 0x000fc4000fffe164 */
[----:B------:R-:W-:Y:S01]  /*1b30*/  LOP3.LUT R103, R4, R3, R8, 0xfe, !PT ;  /* 0x0000000304677212 */ /* 0x000fe200078efe08 */
[----:B------:R-:W-:Y:S02]  /*1b40*/  IMAD.IADD R3, R0, 0x1, -R91 ;  /* 0x0000000100037824 */ /* 0x000fe400078e0a5b */
[----:B------:R-:W-:Y:S02]  /*1b50*/  IMAD.IADD R7, R7, 0x1, R11 ;  /* 0x0000000107077824 */ /* 0x000fe400078e020b */
[----:B------:R-:W-:Y:S01]  /*1b60*/  IMAD.MOV.U32 R0, RZ, RZ, -0x1 ;  /* 0xffffffffff007424 */ /* 0x000fe200078e00ff */
[----:B------:R-:W-:Y:S06]  /*1b70*/  @P0 BRA `(.L_x_28) ;  /* 0x0000003000f40947 */ /* 0x000fec0003800000 */
[----:B------:R-:W0:Y:S01]  /*1b80*/  LDC.64 R20, c[0x0][0x5c8] ;  /* 0x00017200ff147b82 */ /* 0x000e220000000a00 */
[----:B------:R-:W-:Y:S01]  /*1b90*/  ULDC.64 UR4, c[0x0][0x5c0] ;  /* 0x0001700000047ab9 */ /* 0x000fe20000000a00 */
[----:B------:R-:W-:Y:S01]  /*1ba0*/  BSSY B0, `(.L_x_28) ;  /* 0x000033a000007945 */ /* 0x000fe20003800000 */
[-C--:B0-----:R-:W-:Y:S01]  /*1bb0*/  IMAD R8, R5, R20.reuse, RZ ;  /* 0x0000001405087224 */ /* 0x081fe200078e02ff */
[----:B------:R-:W-:Y:S01]  /*1bc0*/  SHF.L.U64.HI R13, R20, 0x7, R21 ;  /* 0x00000007140d7819 */ /* 0x000fe20000010215 */
[----:B------:R-:W-:-:S04]  /*1bd0*/  IMAD.WIDE.U32 R6, R103, R20, R6 ;  /* 0x0000001467067225 */ /* 0x000fc800078e0006 */
[----:B------:R-:W-:Y:S01]  /*1be0*/  IMAD R9, R103, R21, R8 ;  /* 0x0000001567097224 */ /* 0x000fe200078e0208 */
[----:B------:R-:W-:Y:S01]  /*1bf0*/  IADD3 R92, P0, R6, UR4, RZ ;  /* 0x00000004065c7c10 */ /* 0x000fe2000ff1e0ff */
[C---:B------:R-:W-:Y:S02]  /*1c00*/  IMAD.SHL.U32 R11, R20.reuse, 0x80, RZ ;  /* 0x00000080140b7824 */ /* 0x040fe400078e00ff */
[----:B------:R-:W-:Y:S01]  /*1c10*/  IMAD.IADD R9, R7, 0x1, R9 ;  /* 0x0000000107097824 */ /* 0x000fe200078e0209 */
[-C--:B------:R-:W-:Y:S02]  /*1c20*/  LEA R6, P1, R20, R92.reuse, 0x3 ;  /* 0x0000005c14067211 */ /* 0x080fe400078218ff */
[----:B------:R-:W-:Y:S02]  /*1c30*/  IADD3 R8, P2, R11, R92, RZ ;  /* 0x0000005c0b087210 */ /* 0x000fe40007f5e0ff */
[----:B------:R-:W-:Y:S02]  /*1c40*/  IADD3.X R93, R9, UR5, RZ, P0, !PT ;  /* 0x00000005095d7c10 */ /* 0x000fe400087fe4ff */
[----:B-----5:R-:W-:-:S02]  /*1c50*/  ISETP.NE.AND P0, PT, R23, RZ, PT ;  /* 0x000000ff1700720c */ /* 0x020fc40003f05270 */
[----:B------:R-:W-:Y:S01]  /*1c60*/  LEA.HI.X R7, R20, R93, R21, 0x3, P1 ;  /* 0x0000005d14077211 */ /* 0x000fe200008f1c15 */
[----:B------:R-:W-:Y:S01]  /*1c70*/  IMAD.X R9, R13, 0x1, R93, P2 ;  /* 0x000000010d097824 */ /* 0x000fe200010e065d */
[----:B------:R-:W-:-:S05]  /*1c80*/  IADD3 R10, P1, R11, R6, RZ ;  /* 0x000000060b0a7210 */ /* 0x000fca0007f3e0ff */
[----:B------:R-:W-:-:S04]  /*1c90*/  IMAD.X R11, R13, 0x1, R7, P1 ;  /* 0x000000010d0b7824 */ /* 0x000fc800008e0607 */
[----:B------:R-:W-:Y:S05]  /*1ca0*/  @!P0 BRA `(.L_x_29) ;  /* 0x0000002400948947 */ /* 0x000fea0003800000 */
[----:B------:R-:W0:Y:S01]  /*1cb0*/  LDC.64 R90, c[0x0][0x5b0] ;  /* 0x00016c00ff5a7b82 */ /* 0x000e220000000a00 */
[----:B------:R-:W-:Y:S01]  /*1cc0*/  ULDC.64 UR4, c[0x0][0x5b8] ;  /* 0x00016e0000047ab9 */ /* 0x000fe20000000a00 */
[----:B------:R-:W-:Y:S01]  /*1cd0*/  ISETP.GE.AND P0, PT, R100, 0x1, PT ;  /* 0x000000016400780c */ /* 0x000fe20003f06270 */
[----:B------:R-:W-:Y:S01]  /*1ce0*/  IMAD R20, R94, UR4, RZ ;  /* 0x000000045e147c24 */ /* 0x000fe2000f8e02ff */
[----:B------:R-:W-:Y:S01]  /*1cf0*/  BSSY B1, `(.L_x_30) ;  /* 0x0000010000017945 */ /* 0x000fe20003800000 */
[----:B------:R-:W-:Y:S01]  /*1d00*/  IMAD.WIDE.U32 R14, R89, UR4, R14 ;  /* 0x00000004590e7c25 */ /* 0x000fe2000f8e000e */
[----:B------:R-:W-:Y:S02]  /*1d10*/  ISETP.LT.OR P3, PT, R3, 0x1, !P0 ;  /* 0x000000010300780c */ /* 0x000fe40004761670 */
[----:B------:R-:W1:Y:S01]  /*1d20*/  LDC.64 R12, c[0x0][0x5a8] ;  /* 0x00016a00ff0c7b82 */ /* 0x000e620000000a00 */
[----:B------:R-:W-:Y:S02]  /*1d30*/  IMAD R21, R89, UR5, R20 ;  /* 0x0000000559157c24 */ /* 0x000fe4000f8e0214 */
[----:B------:R-:W-:-:S02]  /*1d40*/  IMAD.MOV.U32 R20, RZ, RZ, R14 ;  /* 0x000000ffff147224 */ /* 0x000fc400078e000e */
[----:B------:R-:W-:Y:S02]  /*1d50*/  IMAD.IADD R21, R15, 0x1, R21 ;  /* 0x000000010f157824 */ /* 0x000fe400078e0215 */
[-C--:B0-----:R-:W-:Y:S01]  /*1d60*/  IMAD R96, R5, R90.reuse, RZ ;  /* 0x0000005a05607224 */ /* 0x081fe200078e02ff */
[----:B------:R-:W-:Y:S01]  /*1d70*/  SHF.L.U64.HI R97, R90, 0x3, R91 ;  /* 0x000000035a617819 */ /* 0x000fe2000001025b */
[----:B------:R-:W-:-:S04]  /*1d80*/  IMAD.WIDE.U32 R94, R103, R90, R20 ;  /* 0x0000005a675e7225 */ /* 0x000fc800078e0014 */
[----:B------:R-:W-:Y:S01]  /*1d90*/  IMAD R101, R103, R91, R96 ;  /* 0x0000005b67657224 */ /* 0x000fe200078e0260 */
[----:B-1----:R-:W-:Y:S01]  /*1da0*/  IADD3 R94, P1, R94, R12, RZ ;  /* 0x0000000c5e5e7210 */ /* 0x002fe20007f3e0ff */
[----:B------:R-:W-:-:S03]  /*1db0*/  IMAD.SHL.U32 R96, R90, 0x8, RZ ;  /* 0x000000085a607824 */ /* 0x000fc600078e00ff */
[----:B------:R-:W-:Y:S01]  /*1dc0*/  IADD3.X R95, R13, R95, R101, P1, !PT ;  /* 0x0000005f0d5f7210 */ /* 0x000fe20000ffe465 */
[----:B------:R-:W-:Y:S08]  /*1dd0*/  @P3 BRA `(.L_x_31) ;  /* 0x0000000000043947 */ /* 0x000ff00003800000 */
[----:B------:R0:W5:Y:S02]  /*1de0*/  LDG.E.U8 R88, desc[UR36][R94.64] ;  /* 0x000000245e587981 */ /* 0x000164000c1e1100 */
.L_x_31:
[----:B------:R-:W-:Y:S05]  /*1df0*/  BSYNC B1 ;  /* 0x0000000000017941 */ /* 0x000fea0003800000 */
.L_x_30:
[----:B-----5:R-:W-:Y:S01]  /*1e00*/  LOP3.LUT R89, R88, 0xffff, RZ, 0xc0, !PT ;  /* 0x0000ffff58597812 */ /* 0x020fe200078ec0ff */
[----:B------:R-:W-:Y:S01]  /*1e10*/  IMAD.WIDE.U32 R98, R103, R90, R96 ;  /* 0x0000005a67627225 */ /* 0x000fe200078e0060 */
[----:B------:R-:W-:Y:S01]  /*1e20*/  ISETP.LT.OR P4, PT, R3, 0x2, !P0 ;  /* 0x000000020300780c */ /* 0x000fe20004781670 */
[----:B------:R-:W-:Y:S01]  /*1e30*/  BSSY B1, `(.L_x_32) ;  /* 0x000000e000017945 */ /* 0x000fe20003800000 */
[----:B------:R-:W-:Y:S01]  /*1e40*/  PRMT R102, R89, 0x8880, RZ ;  /* 0x0000888059667816 */ /* 0x000fe200000000ff */
[----:B------:R-:W-:Y:S01]  /*1e50*/  IMAD.IADD R99, R101, 0x1, R99 ;  /* 0x0000000165637824 */ /* 0x000fe200078e0263 */
[----:B------:R-:W-:Y:S02]  /*1e60*/  IADD3 R98, P2, P5, R14, R12, R98 ;  /* 0x0000000c0e627210 */ /* 0x000fe40007d5e062 */
[----:B------:R-:W-:Y:S01]  /*1e70*/  ISETP.GE.AND P1, PT, R100, 0x9, PT ;  /* 0x000000096400780c */ /* 0x000fe20003f26270 */
[----:B------:R-:W-:Y:S01]  /*1e80*/  IMAD R89, R102, R23, RZ ;  /* 0x0000001766597224 */ /* 0x000fe200078e02ff */
[----:B------:R-:W-:-:S02]  /*1e90*/  IADD3.X R99, R21, R13, R99, P2, P5 ;  /* 0x0000000d15637210 */ /* 0x000fc400017ea463 */
[----:B------:R-:W-:Y:S01]  /*1ea0*/  ISETP.LT.OR P2, PT, R3, 0x1, !P1 ;  /* 0x000000010300780c */ /* 0x000fe20004f41670 */
[----:B------:R-:W-:-:S05]  /*1eb0*/  @!P3 IMAD R101, R56, R22, R89 ;  /* 0x000000163865b224 */ /* 0x000fca00078e0259 */
[----:B------:R1:W-:Y:S01]  /*1ec0*/  @!P3 STG.E.U8 desc[UR36][R92.64], R101 ;  /* 0x000000655c00b986 */ /* 0x0003e2000c101124 */
[----:B------:R-:W-:Y:S06]  /*1ed0*/  @P4 BRA `(.L_x_33) ;  /* 0x00000000000c4947 */ /* 0x000fec0003800000 */
[----:B------:R-:W2:Y:S02]  /*1ee0*/  LDG.E.U8 R88, desc[UR36][R94.64+0x1] ;  /* 0x000001245e587981 */ /* 0x000ea4000c1e1100 */
[----:B--2---:R-:W-:-:S05]  /*1ef0*/  PRMT R56, R88, 0x8880, RZ ;  /* 0x0000888058387816 */ /* 0x004fca00000000ff */
[----:B------:R-:W-:-:S07]  /*1f00*/  IMAD R89, R56, R23, RZ ;  /* 0x0000001738597224 */ /* 0x000fce00078e02ff */
.L_x_33:
[----:B------:R-:W-:Y:S05]  /*1f10*/  BSYNC B1 ;  /* 0x0000000000017941 */ /* 0x000fea0003800000 */
.L_x_32:
[----:B------:R-:W-:Y:S01]  /*1f20*/  @!P4 IMAD R57, R57, R22, R89 ;  /* 0x000000163939c224 */ /* 0x000fe200078e0259 */
[----:B------:R-:W-:Y:S04]  /*1f30*/  BSSY B1, `(.L_x_34) ;  /* 0x0000006000017945 */ /* 0x000fe80003800000 */
[----:B------:R2:W-:Y:S01]  /*1f40*/  @!P4 STG.E.U8 desc[UR36][R92.64+0x1], R57 ;  /* 0x000001395c00c986 */ /* 0x0005e2000c101124 */
[----:B------:R-:W-:Y:S05]  /*1f50*/  @P2 BRA `(.L_x_35) ;  /* 0x00000000000c2947 */ /* 0x000fea0003800000 */
[----:B------:R-:W3:Y:S02]  /*1f60*/  LDG.E.U8 R88, desc[UR36][R98.64] ;  /* 0x0000002462587981 */ /* 0x000ee4000c1e1100 */
[----:B---3--:R-:W-:-:S05]  /*1f70*/  PRMT R56, R88, 0x8880, RZ ;  /* 0x0000888058387816 */ /* 0x008fca00000000ff */
[----:B------:R-:W-:-:S07]  /*1f80*/  IMAD R89, R56, R23, RZ ;  /* 0x0000001738597224 */ /* 0x000fce00078e02ff */
.L_x_35:
[----:B------:R-:W-:Y:S05]  /*1f90*/  BSYNC B1 ;  /* 0x0000000000017941 */ /* 0x000fea0003800000 */
.L_x_34:
[C---:B------:R-:W-:Y:S01]  /*1fa0*/  ISETP.LT.OR P4, PT, R3.reuse, 0x2, !P1 ;  /* 0x000000020300780c */ /* 0x040fe20004f81670 */
[----:B--2---:R-:W-:Y:S01]  /*1fb0*/  @!P2 IMAD R57, R58, R22, R89 ;  /* 0x000000163a39a224 */ /* 0x004fe200078e0259 */
[----:B------:R-:W-:Y:S01]  /*1fc0*/  BSSY B1, `(.L_x_36) ;  /* 0x0000009000017945 */ /* 0x000fe20003800000 */
[C---:B------:R-:W-:Y:S02]  /*1fd0*/  ISETP.LT.OR P3, PT, R3.reuse, 0x9, !P0 ;  /* 0x000000090300780c */ /* 0x040fe40004761670 */
[C---:B------:R-:W-:Y:S01]  /*1fe0*/  ISETP.LT.OR P5, PT, R3.reuse, 0xa, !P0 ;  /* 0x0000000a0300780c */ /* 0x040fe200047a1670 */
[----:B------:R2:W-:Y:S01]  /*1ff0*/  @!P2 STG.E.U8 desc[UR36][R6.64], R57 ;  /* 0x000000390600a986 */ /* 0x0005e2000c101124 */
[----:B------:R-:W-:-:S06]  /*2000*/  ISETP.LT.OR P2, PT, R3, 0x9, !P1 ;  /* 0x000000090300780c */ /* 0x000fcc0004f41670 */
[----:B------:R-:W-:Y:S07]  /*2010*/  @P4 BRA `(.L_x_37) ;  /* 0x00000000000c4947 */ /* 0x000fee0003800000 */
[----:B------:R-:W3:Y:S02]  /*2020*/  LDG.E.U8 R88, desc[UR36][R98.64+0x1] ;  /* 0x0000012462587981 */ /* 0x000ee4000c1e1100 */
[----:B---3--:R-:W-:-:S05]  /*2030*/  PRMT R56, R88, 0x8880, RZ ;  /* 0x0000888058387816 */ /* 0x008fca00000000ff */
[----:B------:R-:W-:-:S07]  /*2040*/  IMAD R89, R56, R23, RZ ;  /* 0x0000001738597224 */ /* 0x000fce00078e02ff */
.L_x_37:
[----:B------:R-:W-:Y:S05]  /*2050*/  BSYNC B1 ;  /* 0x0000000000017941 */ /* 0x000fea0003800000 */
.L_x_36:
[----:B------:R-:W-:Y:S01]  /*2060*/  @!P4 IMAD R59, R59, R22, R89 ;  /* 0x000000163b3bc224 */ /* 0x000fe200078e0259 */
[----:B------:R-:W-:Y:S04]  /*2070*/  BSSY B1, `(.L_x_38) ;  /* 0x0000006000017945 */ /* 0x000fe80003800000 */
[----:B------:R3:W-:Y:S01]  /*2080*/  @!P4 STG.E.U8 desc[UR36][R6.64+0x1], R59 ;  /* 0x0000013b0600c986 */ /* 0x0007e2000c101124 */
[----:B------:R-:W-:Y:S05]  /*2090*/  @P3 BRA `(.L_x_39) ;  /* 0x00000000000c3947 */ /* 0x000fea0003800000 */
[----:B------:R-:W4:Y:S02]  /*20a0*/  LDG.E.U8 R88, desc[UR36][R94.64+0x8] ;  /* 0x000008245e587981 */ /* 0x000f24000c1e1100 */
[----:B----4-:R-:W-:-:S05]  /*20b0*/  PRMT R56, R88, 0x8880, RZ ;  /* 0x0000888058387816 */ /* 0x010fca00000000ff */
[----:B------:R-:W-:-:S07]  /*20c0*/  IMAD R89, R56, R23, RZ ;  /* 0x0000001738597224 */ /* 0x000fce00078e02ff */
.L_x_39:
[----:B------:R-:W-:Y:S05]  /*20d0*/  BSYNC B1 ;  /* 0x0000000000017941 */ /* 0x000fea0003800000 */
.L_x_38:
[----:B--2---:R-:W-:Y:S01]  /*20e0*/  @!P3 IMAD R57, R60, R22, R89 ;  /* 0x000000163c39b224 */ /* 0x004fe200078e0259 */
[----:B------:R-:W-:Y:S04]  /*20f0*/  BSSY B1, `(.L_x_40) ;  /* 0x0000006000017945 */ /* 0x000fe80003800000 */
[----:B------:R2:W-:Y:S01]  /*2100*/  @!P3 STG.E.U8 desc[UR36][R92.64+0x8], R57 ;  /* 0x000008395c00b986 */ /* 0x0005e2000c101124 */
[----:B------:R-:W-:Y:S05]  /*2110*/  @P5 BRA `(.L_x_41) ;  /* 0x00000000000c5947 */ /* 0x000fea0003800000 */
[----:B------:R-:W4:Y:S02]  /*2120*/  LDG.E.U8 R88, desc[UR36][R94.64+0x9] ;  /* 0x000009245e587981 */ /* 0x000f24000c1e1100 */
[----:B----4-:R-:W-:-:S05]  /*2130*/  PRMT R56, R88, 0x8880, RZ ;  /* 0x0000888058387816 */ /* 0x010fca00000000ff */
[----:B------:R-:W-:-:S07]  /*2140*/  IMAD R89, R56, R23, RZ ;  /* 0x0000001738597224 */ /* 0x000fce00078e02ff */
.L_x_41:
[----:B------:R-:W-:Y:S05]  /*2150*/  BSYNC B1 ;  /* 0x0000000000017941 */ /* 0x000fea0003800000 */
.L_x_40:
[----:B------:R-:W-:Y:S01]  /*2160*/  @!P5 IMAD R61, R61, R22, R89 ;  /* 0x000000163d3dd224 */ /* 0x000fe200078e0259 */
[----:B------:R-:W-:Y:S04]  /*2170*/  BSSY B1, `(.L_x_42) ;  /* 0x0000006000017945 */ /* 0x000fe80003800000 */
[----:B------:R4:W-:Y:S01]  /*2180*/  @!P5 STG.E.U8 desc[UR36][R92.64+0x9], R61 ;  /* 0x0000093d5c00d986 */ /* 0x0009e2000c101124 */
[----:B------:R-:W-:Y:S05]  /*2190*/  @P2 BRA `(.L_x_43) ;  /* 0x00000000000c2947 */ /* 0x000fea0003800000 */
[----:B------:R-:W5:Y:S02]  /*21a0*/  LDG.E.U8 R88, desc[UR36][R98.64+0x8] ;  /* 0x0000082462587981 */ /* 0x000f64000c1e1100 */
[----:B-----5:R-:W-:-:S05]  /*21b0*/  PRMT R56, R88, 0x8880, RZ ;  /* 0x0000888058387816 */ /* 0x020fca00000000ff */
[----:B------:R-:W-:-:S07]  /*21c0*/  IMAD R89, R56, R23, RZ ;  /* 0x0000001738597224 */ /* 0x000fce00078e02ff */
.L_x_43:
[----:B------:R-:W-:Y:S05]  /*21d0*/  BSYNC B1 ;  /* 0x0000000000017941 */ /* 0x000fea0003800000 */
.L_x_42:
        /* <DEDUP_REMOVED lines=8> */
[----:B------:R-:W5:Y:S02]  /*2260*/  LDG.E.U8 R88, desc[UR36][R98.64+0x9] ;  /* 0x0000092462587981 */ /* 0x000f64000c1e1100 */
[----:B-----5:R-:W-:-:S05]  /*2270*/  PRMT R56, R88, 0x8880, RZ ;  /* 0x0000888058387816 */ /* 0x020fca00000000ff */
[----:B------:R-:W-:-:S07]  /*2280*/  IMAD R89, R56, R23, RZ ;  /* 0x0000001738597224 */ /* 0x000fce00078e02ff */
.L_x_45:
[----:B------:R-:W-:Y:S05]  /*2290*/  BSYNC B1 ;  /* 0x0000000000017941 */ /* 0x000fea0003800000 */
.L_x_44:
[----:B------:R-:W-:Y:S01]  /*22a0*/  @!P4 IMAD R63, R63, R22, R89 ;  /* 0x000000163f3fc224 */ /* 0x000fe200078e0259 */
[----:B------:R-:W-:Y:S04]  /*22b0*/  BSSY B1, `(.L_x_46) ;  /* 0x0000006000017945 */ /* 0x000fe80003800000 */
[----:B------:R0:W-:Y:S01]  /*22c0*/  @!P4 STG.E.U8 desc[UR36][R6.64+0x9], R63 ;  /* 0x0000093f0600c986 */ /* 0x0001e2000c101124 */
[----:B------:R-:W-:Y:S05]  /*22d0*/  @P3 BRA `(.L_x_47) ;  /* 0x00000000000c3947 */ /* 0x000fea0003800000 */
[----:B------:R-:W5:Y:S02]  /*22e0*/  LDG.E.U8 R88, desc[UR36][R94.64+0x10] ;  /* 0x000010245e587981 */ /* 0x000f64000c1e1100 */
[----:B-----5:R-:W-:-:S05]  /*22f0*/  PRMT R56, R88, 0x8880, RZ ;  /* 0x0000888058387816 */ /* 0x020fca00000000ff */
[----:B------:R-:W-:-:S07]  /*2300*/  IMAD R89, R56, R23, RZ ;  /* 0x0000001738597224 */ /* 0x000fce00078e02ff */
.L_x_47:
[----:B------:R-:W-:Y:S05]  /*2310*/  BSYNC B1 ;  /* 0x0000000000017941 */ /* 0x000fea0003800000 */
.L_x_46:
[----:B--2---:R-:W-:Y:S01]  /*2320*/  @!P3 IMAD R57, R64, R22, R89 ;  /* 0x000000164039b224 */ /* 0x004fe200078e0259 */
[----:B------:R-:W-:Y:S04]  /*2330*/  BSSY B1, `(.L_x_48) ;  /* 0x0000006000017945 */ /* 0x000fe80003800000 */
[----:B------:R2:W-:Y:S01]  /*2340*/  @!P3 STG.E.U8 desc[UR36][R92.64+0x10], R57 ;  /* 0x000010395c00b986 */ /* 0x0005e2000c101124 */
[----:B------:R-:W-:Y:S05]  /*2350*/  @P5 BRA `(.L_x_49) ;  /* 0x00000000000c5947 */ /* 0x000fea0003800000 */
[----:B------:R-:W5:Y:S02]  /*2360*/  LDG.E.U8 R88, desc[UR36][R94.64+0x11] ;  /* 0x000011245e587981 */ /* 0x000f64000c1e1100 */
[----:B-----5:R-:W-:-:S05]  /*2370*/  PRMT R56, R88, 0x8880, RZ ;  /* 0x0000888058387816 */ /* 0x020fca00000000ff */
[----:B------:R-:W-:-:S07]  /*2380*/  IMAD R89, R56, R23, RZ ;  /* 0x0000001738597224 */ /* 0x000fce00078e02ff */
.L_x_49:
[----:B------:R-:W-:Y:S05]  /*2390*/  BSYNC B1 ;  /* 0x0000000000017941 */ /* 0x000fea0003800000 */
.L_x_48:
[----:B------:R-:W-:Y:S01]  /*23a0*/  @!P5 IMAD R65, R65, R22, R89 ;  /* 0x000000164141d224 */ /* 0x000fe200078e0259 */
[----:B------:R-:W-:Y:S04]  /*23b0*/  BSSY B1, `(.L_x_50) ;  /* 0x0000006000017945 */ /* 0x000fe80003800000 */
[----:B------:R0:W-:Y:S01]  /*23c0*/  @!P5 STG.E.U8 desc[UR36][R92.64+0x11], R65 ;  /* 0x000011415c00d986 */ /* 0x0001e2000c101124 */
[----:B------:R-:W-:Y:S05]  /*23d0*/  @P2 BRA `(.L_x_51) ;  /* 0x00000000000c2947 */ /* 0x000fea0003800000 */
[----:B------:R-:W5:Y:S02]  /*23e0*/  LDG.E.U8 R88, desc[UR36][R98.64+0x10] ;  /* 0x0000102462587981 */ /* 0x000f64000c1e1100 */
[----:B-----5:R-:W-:-:S05]  /*23f0*/  PRMT R56, R88, 0x8880, RZ ;  /* 0x0000888058387816 */ /* 0x020fca00000000ff */
[----:B------:R-:W-:-:S07]  /*2400*/  IMAD R89, R56, R23, RZ ;  /* 0x0000001738597224 */ /* 0x000fce00078e02ff */
.L_x_51:
[----:B------:R-:W-:Y:S05]  /*2410*/  BSYNC B1 ;  /* 0x0000000000017941 */ /* 0x000fea0003800000 */
.L_x_50:
        /* <DEDUP_REMOVED lines=11> */
.L_x_53:
[----:B------:R-:W-:Y:S05]  /*24d0*/  BSYNC B1 ;  /* 0x0000000000017941 */ /* 0x000fea0003800000 */
.L_x_52:
[----:B------:R-:W-:Y:S01]  /*24e0*/  @!P4 IMAD R67, R67, R22, R89 ;  /* 0x000000164343c224 */ /* 0x000fe200078e0259 */
[----:B------:R-:W-:Y:S04]  /*24f0*/  BSSY B1, `(.L_x_54) ;  /* 0x0000006000017945 */ /* 0x000fe80003800000 */
[----:B------:R0:W-:Y:S01]  /*2500*/  @!P4 STG.E.U8 desc[UR36][R6.64+0x11], R67 ;  /* 0x000011430600c986 */ /* 0x0001e2000c101124 */
[----:B------:R-:W-:Y:S05]  /*2510*/  @P3 BRA `(.L_x_55) ;  /* 0x00000000000c3947 */ /* 0x000fea0003800000 */
[----:B------:R-:W5:Y:S02]  /*2520*/  LDG.E.U8 R88, desc[UR36][R94.64+0x18] ;  /* 0x000018245e587981 */ /* 0x000f64000c1e1100 */
[----:B-----5:R-:W-:-:S05]  /*2530*/  PRMT R56, R88, 0x8880, RZ ;  /* 0x0000888058387816 */ /* 0x020fca00000000ff */
[----:B------:R-:W-:-:S07]  /*2540*/  IMAD R89, R56, R23, RZ ;  /* 0x0000001738597224 */ /* 0x000fce00078e02ff */
.L_x_55:
[----:B------:R-:W-:Y:S05]  /*2550*/  BSYNC B1 ;  /* 0x0000000000017941 */ /* 0x000fea0003800000 */
.L_x_54:
[----:B--2---:R-:W-:Y:S01]  /*2560*/  @!P3 IMAD R57, R68, R22, R89 ;  /* 0x000000164439b224 */ /* 0x004fe200078e0259 */
[----:B------:R-:W-:Y:S04]  /*2570*/  BSSY B1, `(.L_x_56) ;  /* 0x0000006000017945 */ /* 0x000fe80003800000 */
[----:B------:R2:W-:Y:S01]  /*2580*/  @!P3 STG.E.U8 desc[UR36][R92.64+0x18], R57 ;  /* 0x000018395c00b986 */ /* 0x0005e2000c101124 */
[----:B------:R-:W-:Y:S05]  /*2590*/  @P5 BRA `(.L_x_57) ;  /* 0x00000000000c5947 */ /* 0x000fea0003800000 */
[----:B------:R-:W5:Y:S02]  /*25a0*/  LDG.E.U8 R88, desc[UR36][R94.64+0x19] ;  /* 0x000019245e587981 */ /* 0x000f64000c1e1100 */
[----:B-----5:R-:W-:-:S05]  /*25b0*/  PRMT R56, R88, 0x8880, RZ ;  /* 0x0000888058387816 */ /* 0x020fca00000000ff */
[----:B------:R-:W-:-:S07]  /*25c0*/  IMAD R89, R56, R23, RZ ;  /* 0x0000001738597224 */ /* 0x000fce00078e02ff */
.L_x_57:
[----:B------:R-:W-:Y:S05]  /*25d0*/  BSYNC B1 ;  /* 0x0000000000017941 */ /* 0x000fea0003800000 */
.L_x_56:
[----:B------:R-:W-:Y:S01]  /*25e0*/  @!P5 IMAD R69, R69, R22, R89 ;  /* 0x000000164545d224 */ /* 0x000fe200078e0259 */
[----:B------:R-:W-:Y:S04]  /*25f0*/  BSSY B1, `(.L_x_58) ;  /* 0x0000006000017945 */ /* 0x000fe80003800000 */
[----:B------:R0:W-:Y:S01]  /*2600*/  @!P5 STG.E.U8 desc[UR36][R92.64+0x19], R69 ;  /* 0x000019455c00d986 */ /* 0x0001e2000c101124 */
[----:B------:R-:W-:Y:S05]  /*2610*/  @P2 BRA `(.L_x_59) ;  /* 0x00000000000c2947 */ /* 0x000fea0003800000 */
[----:B------:R-:W5:Y:S02]  /*2620*/  LDG.E.U8 R88, desc[UR36][R98.64+0x18] ;  /* 0x0000182462587981 */ /* 0x000f64000c1e1100 */
[----:B-----5:R-:W-:-:S05]  /*2630*/  PRMT R56, R88, 0x8880, RZ ;  /* 0x0000888058387816 */ /* 0x020fca00000000ff */
[----:B------:R-:W-:-:S07]  /*2640*/  IMAD R89, R56, R23, RZ ;  /* 0x0000001738597224 */ /* 0x000fce00078e02ff */
.L_x_59:
[----:B------:R-:W-:Y:S05]  /*2650*/  BSYNC B1 ;  /* 0x0000000000017941 */ /* 0x000fea0003800000 */
.L_x_58:
        /* <DEDUP_REMOVED lines=11> */
.L_x_61:
[----:B------:R-:W-:Y:S05]  /*2710*/  BSYNC B1 ;  /* 0x0000000000017941 */ /* 0x000fea0003800000 */
.L_x_60:
[----:B------:R-:W-:Y:S01]  /*2720*/  @!P4 IMAD R71, R71, R22, R89 ;  /* 0x000000164747c224 */ /* 0x000fe200078e0259 */
[----:B------:R-:W-:Y:S04]  /*2730*/  BSSY B1, `(.L_x_62) ;  /* 0x0000006000017945 */ /* 0x000fe80003800000 */
[----:B------:R0:W-:Y:S01]  /*2740*/  @!P4 STG.E.U8 desc[UR36][R6.64+0x19], R71 ;  /* 0x000019470600c986 */ /* 0x0001e2000c101124 */
[----:B------:R-:W-:Y:S05]  /*2750*/  @P3 BRA `(.L_x_63) ;  /* 0x00000000000c3947 */ /* 0x000fea0003800000 */
[----:B------:R-:W5:Y:S02]  /*2760*/  LDG.E.U8 R88, desc[UR36][R94.64+0x20] ;  /* 0x000020245e587981 */ /* 0x000f64000c1e1100 */
[----:B-----5:R-:W-:-:S05]  /*2770*/  PRMT R56, R88, 0x8880, RZ ;  /* 0x0000888058387816 */ /* 0x020fca00000000ff */
[----:B------:R-:W-:-:S07]  /*2780*/  IMAD R89, R56, R23, RZ ;  /* 0x0000001738597224 */ /* 0x000fce00078e02ff */
.L_x_63:
[----:B------:R-:W-:Y:S05]  /*2790*/  BSYNC B1 ;  /* 0x0000000000017941 */ /* 0x000fea0003800000 */
.L_x_62:
[----:B--2---:R-:W-:Y:S01]  /*27a0*/  @!P3 IMAD R57, R72, R22, R89 ;  /* 0x000000164839b224 */ /* 0x004fe200078e0259 */
[----:B------:R-:W-:Y:S04]  /*27b0*/  BSSY B1, `(.L_x_64) ;  /* 0x0000006000017945 */ /* 0x000fe80003800000 */
[----:B------:R2:W-:Y:S01]  /*27c0*/  @!P3 STG.E.U8 desc[UR36][R92.64+0x20], R57 ;  /* 0x000020395c00b986 */ /* 0x0005e2000c101124 */
[----:B------:R-:W-:Y:S05]  /*27d0*/  @P5 BRA `(.L_x_65) ;  /* 0x00000000000c5947 */ /* 0x000fea0003800000 */
[----:B------:R-:W5:Y:S02]  /*27e0*/  LDG.E.U8 R88, desc[UR36][R94.64+0x21] ;  /* 0x000021245e587981 */ /* 0x000f64000c1e1100 */
[----:B-----5:R-:W-:-:S05]  /*27f0*/  PRMT R56, R88, 0x8880, RZ ;  /* 0x0000888058387816 */ /* 0x020fca00000000ff */
[----:B------:R-:W-:-:S07]  /*2800*/  IMAD R89, R56, R23, RZ ;  /* 0x0000001738597224 */ /* 0x000fce00078e02ff */
.L_x_65:
[----:B------:R-:W-:Y:S05]  /*2810*/  BSYNC B1 ;  /* 0x0000000000017941 */ /* 0x000fea0003800000 */
.L_x_64:
[----:B------:R-:W-:Y:S01]  /*2820*/  @!P5 IMAD R73, R73, R22, R89 ;  /* 0x000000164949d224 */ /* 0x000fe200078e0259 */
[----:B------:R-:W-:Y:S04]  /*2830*/  BSSY B1, `(.L_x_66) ;  /* 0x0000006000017945 */ /* 0x000fe80003800000 */
[----:B------:R0:W-:Y:S01]  /*2840*/  @!P5 STG.E.U8 desc[UR36][R92.64+0x21], R73 ;  /* 0x000021495c00d986 */ /* 0x0001e2000c101124 */
[----:B------:R-:W-:Y:S05]  /*2850*/  @P2 BRA `(.L_x_67) ;  /* 0x00000000000c2947 */ /* 0x000fea0003800000 */
[----:B------:R-:W5:Y:S02]  /*2860*/  LDG.E.U8 R88, desc[UR36][R98.64+0x20] ;  /* 0x0000202462587981 */ /* 0x000f64000c1e1100 */
[----:B-----5:R-:W-:-:S05]  /*2870*/  PRMT R56, R88, 0x8880, RZ ;  /* 0x0000888058387816 */ /* 0x020fca00000000ff */
[----:B------:R-:W-:-:S07]  /*2880*/  IMAD R89, R56, R23, RZ ;  /* 0x0000001738597224 */ /* 0x000fce00078e02ff */
.L_x_67:
[----:B------:R-:W-:Y:S05]  /*2890*/  BSYNC B1 ;  /* 0x0000000000017941 */ /* 0x000fea0003800000 */
.L_x_66:
        /* <DEDUP_REMOVED lines=11> */
.L_x_69:
[----:B------:R-:W-:Y:S05]  /*2950*/  BSYNC B1 ;  /* 0x0000000000017941 */ /* 0x000fea0003800000 */
.L_x_68:
[----:B------:R-:W-:Y:S01]  /*2960*/  @!P4 IMAD R75, R75, R22, R89 ;  /* 0x000000164b4bc224 */ /* 0x000fe200078e0259 */
[----:B------:R-:W-:Y:S04]  /*2970*/  BSSY B1, `(.L_x_70) ;  /* 0x0000006000017945 */ /* 0x000fe80003800000 */
[----:B------:R0:W-:Y:S01]  /*2980*/  @!P4 STG.E.U8 desc[UR36][R6.64+0x21], R75 ;  /* 0x0000214b0600c986 */ /* 0x0001e2000c101124 */
[----:B------:R-:W-:Y:S05]  /*2990*/  @P3 BRA `(.L_x_71) ;  /* 0x00000000000c3947 */ /* 0x000fea0003800000 */
[----:B------:R-:W5:Y:S02]  /*29a0*/  LDG.E.U8 R88, desc[UR36][R94.64+0x28] ;  /* 0x000028245e587981 */ /* 0x000f64000c1e1100 */
[----:B-----5:R-:W-:-:S05]  /*29b0*/  PRMT R56, R88, 0x8880, RZ ;  /* 0x0000888058387816 */ /* 0x020fca00000000ff */
[----:B------:R-:W-:-:S07]  /*29c0*/  IMAD R89, R56, R23, RZ ;  /* 0x0000001738597224 */ /* 0x000fce00078e02ff */
.L_x_71:
[----:B------:R-:W-:Y:S05]  /*29d0*/  BSYNC B1 ;  /* 0x0000000000017941 */ /* 0x000fea0003800000 */
.L_x_70:
[----:B--2---:R-:W-:Y:S01]  /*29e0*/  @!P3 IMAD R57, R76, R22, R89 ;  /* 0x000000164c39b224 */ /* 0x004fe200078e0259 */
[----:B------:R-:W-:Y:S04]  /*29f0*/  BSSY B1, `(.L_x_72) ;  /* 0x0000006000017945 */ /* 0x000fe80003800000 */
[----:B------:R2:W-:Y:S01]  /*2a00*/  @!P3 STG.E.U8 desc[UR36][R92.64+0x28], R57 ;  /* 0x000028395c00b986 */ /* 0x0005e2000c101124 */
[----:B------:R-:W-:Y:S05]  /*2a10*/  @P5 BRA `(.L_x_73) ;  /* 0x00000000000c5947 */ /* 0x000fea0003800000 */
[----:B------:R-:W5:Y:S02]  /*2a20*/  LDG.E.U8 R88, desc[UR36][R94.64+0x29] ;  /* 0x000029245e587981 */ /* 0x000f64000c1e1100 */
[----:B-----5:R-:W-:-:S05]  /*2a30*/  PRMT R56, R88, 0x8880, RZ ;  /* 0x0000888058387816 */ /* 0x020fca00000000ff */
[----:B------:R-:W-:-:S07]  /*2a40*/  IMAD R89, R56, R23, RZ ;  /* 0x0000001738597224 */ /* 0x000fce00078e02ff */
.L_x_73:
[----:B------:R-:W-:Y:S05]  /*2a50*/  BSYNC B1 ;  /* 0x0000000000017941 */ /* 0x000fea0003800000 */
.L_x_72:
[----:B------:R-:W-:Y:S01]  /*2a60*/  @!P5 IMAD R77, R77, R22, R89 ;  /* 0x000000164d4dd224 */ /* 0x000fe200078e0259 */
[----:B------:R-:W-:Y:S04]  /*2a70*/  BSSY B1, `(.L_x_74) ;  /* 0x0000006000017945 */ /* 0x000fe80003800000 */
[----:B------:R0:W-:Y:S01]  /*2a80*/  @!P5 STG.E.U8 desc[UR36][R92.64+0x29], R77 ;  /* 0x0000294d5c00d986 */ /* 0x0001e2000c101124 */
[----:B------:R-:W-:Y:S05]  /*2a90*/  @P2 BRA `(.L_x_75) ;  /* 0x00000000000c2947 */ /* 0x000fea0003800000 */
[----:B------:R-:W5:Y:S02]  /*2aa0*/  LDG.E.U8 R88, desc[UR36][R98.64+0x28] ;  /* 0x0000282462587981 */ /* 0x000f64000c1e1100 */
[----:B-----5:R-:W-:-:S05]  /*2ab0*/  PRMT R56, R88, 0x8880, RZ ;  /* 0x0000888058387816 */ /* 0x020fca00000000ff */
[----:B------:R-:W-:-:S07]  /*2ac0*/  IMAD R89, R56, R23, RZ ;  /* 0x0000001738597224 */ /* 0x000fce00078e02ff */
.L_x_75:
[----:B------:R-:W-:Y:S05]  /*2ad0*/  BSYNC B1 ;  /* 0x0000000000017941 */ /* 0x000fea0003800000 */
.L_x_74:
        /* <DEDUP_REMOVED lines=11> */
.L_x_77:
[----:B------:R-:W-:Y:S05]  /*2b90*/  BSYNC B1 ;  /* 0x0000000000017941 */ /* 0x000fea0003800000 */
.L_x_76:
[----:B------:R-:W-:Y:S01]  /*2ba0*/  @!P4 IMAD R79, R79, R22, R89 ;  /* 0x000000164f4fc224 */ /* 0x000fe200078e0259 */
[----:B------:R-:W-:Y:S04]  /*2bb0*/  BSSY B1, `(.L_x_78) ;  /* 0x0000006000017945 */ /* 0x000fe80003800000 */
[----:B------:R0:W-:Y:S01]  /*2bc0*/  @!P4 STG.E.U8 desc[UR36][R6.64+0x29], R79 ;  /* 0x0000294f0600c986 */ /* 0x0001e2000c101124 */
[----:B------:R-:W-:Y:S05]  /*2bd0*/  @P3 BRA `(.L_x_79) ;  /* 0x00000000000c3947 */ /* 0x000fea0003800000 */
[----:B------:R-:W5:Y:S02]  /*2be0*/  LDG.E.U8 R88, desc[UR36][R94.64+0x30] ;  /* 0x000030245e587981 */ /* 0x000f64000c1e1100 */
[----:B-----5:R-:W-:-:S05]  /*2bf0*/  PRMT R56, R88, 0x8880, RZ ;  /* 0x0000888058387816 */ /* 0x020fca00000000ff */
[----:B------:R-:W-:-:S07]  /*2c00*/  IMAD R89, R56, R23, RZ ;  /* 0x0000001738597224 */ /* 0x000fce00078e02ff */
.L_x_79:
[----:B------:R-:W-:Y:S05]  /*2c10*/  BSYNC B1 ;  /* 0x0000000000017941 */ /* 0x000fea0003800000 */
.L_x_78:
[----:B--2---:R-:W-:Y:S01]  /*2c20*/  @!P3 IMAD R57, R80, R22, R89 ;  /* 0x000000165039b224 */ /* 0x004fe200078e0259 */
[----:B------:R-:W-:Y:S04]  /*2c30*/  BSSY B1, `(.L_x_80) ;  /* 0x0000006000017945 */ /* 0x000fe80003800000 */
[----:B------:R2:W-:Y:S01]  /*2c40*/  @!P3 STG.E.U8 desc[UR36][R92.64+0x30], R57 ;  /* 0x000030395c00b986 */ /* 0x0005e2000c101124 */
[----:B------:R-:W-:Y:S05]  /*2c50*/  @P5 BRA `(.L_x_81) ;  /* 0x00000000000c5947 */ /* 0x000fea0003800000 */
[----:B------:R-:W5:Y:S02]  /*2c60*/  LDG.E.U8 R88, desc[UR36][R94.64+0x31] ;  /* 0x000031245e587981 */ /* 0x000f64000c1e1100 */
[----:B-----5:R-:W-:-:S05]  /*2c70*/  PRMT R56, R88, 0x8880, RZ ;  /* 0x0000888058387816 */ /* 0x020fca00000000ff */
[----:B------:R-:W-:-:S07]  /*2c80*/  IMAD R89, R56, R23, RZ ;  /* 0x0000001738597224 */ /* 0x000fce00078e02ff */
.L_x_81:
[----:B------:R-:W-:Y:S05]  /*2c90*/  BSYNC B1 ;  /* 0x0000000000017941 */ /* 0x000fea0003800000 */
.L_x_80:
[----:B------:R-:W-:Y:S01]  /*2ca0*/  @!P5 IMAD R81, R81, R22, R89 ;  /* 0x000000165151d224 */ /* 0x000fe200078e0259 */
[----:B------:R-:W-:Y:S04]  /*2cb0*/  BSSY B1, `(.L_x_82) ;  /* 0x0000006000017945 */ /* 0x000fe80003800000 */
[----:B------:R0:W-:Y:S01]  /*2cc0*/  @!P5 STG.E.U8 desc[UR36][R92.64+0x31], R81 ;  /* 0x000031515c00d986 */ /* 0x0001e2000c101124 */
[----:B------:R-:W-:Y:S05]  /*2cd0*/  @P2 BRA `(.L_x_83) ;  /* 0x00000000000c2947 */ /* 0x000fea0003800000 */
[----:B------:R-:W5:Y:S02]  /*2ce0*/  LDG.E.U8 R88, desc[UR36][R98.64+0x30] ;  /* 0x0000302462587981 */ /* 0x000f64000c1e1100 */
[----:B-----5:R-:W-:-:S05]  /*2cf0*/  PRMT R56, R88, 0x8880, RZ ;  /* 0x0000888058387816 */ /* 0x020fca00000000ff */
[----:B------:R-:W-:-:S07]  /*2d00*/  IMAD R89, R56, R23, RZ ;  /* 0x0000001738597224 */ /* 0x000fce00078e02ff */
.L_x_83:
[----:B------:R-:W-:Y:S05]  /*2d10*/  BSYNC B1 ;  /* 0x0000000000017941 */ /* 0x000fea0003800000 */
.L_x_82:
[C---:B------:R-:W-:Y:S01]  /*2d20*/  ISETP.LT.OR P4, PT, R3.reuse, 0x32, !P1 ;  /* 0x000000320300780c */ /* 0x040fe20004f81670 */
[----:B--2---:R-:W-:Y:S01]  /*2d30*/  @!P2 IMAD R57, R82, R22, R89 ;  /* 0x000000165239a224 */ /* 0x004fe200078e0259 */
[----:B------:R-:W-:Y:S01]  /*2d40*/  BSSY B1, `(.L_x_84) ;  /* 0x000000b000017945 */ /* 0x000fe20003800000 */
[----:B------:R-:W-:Y:S02]  /*2d50*/  ISETP.LT.OR P3, PT, R3, 0x39, !P0 ;  /* 0x000000390300780c */ /* 0x000fe40004761670 */
[----:B------:R-:W-:Y:S01]  /*2d60*/  IADD3 R103, P5, R103, 0x80, RZ ;  /* 0x0000008067677810 */ /* 0x000fe20007fbe0ff */
[----:B------:R2:W-:Y:S01]  /*2d70*/  @!P2 STG.E.U8 desc[UR36][R6.64+0x30], R57 ;  /* 0x000030390600a986 */ /* 0x0005e2000c101124 */
[C---:B------:R-:W-:Y:S02]  /*2d80*/  ISETP.LT.OR P2, PT, R3.reuse, 0x39, !P1 ;  /* 0x000000390300780c */ /* 0x040fe40004f41670 */
[C---:B------:R-:W-:Y:S02]  /*2d90*/  ISETP.LT.OR P0, PT, R3.reuse, 0x3a, !P0 ;  /* 0x0000003a0300780c */ /* 0x040fe40004701670 */
[----:B------:R-:W-:-:S02]  /*2da0*/  ISETP.LT.OR P1, PT, R3, 0x3a, !P1 ;  /* 0x0000003a0300780c */ /* 0x000fc40004f21670 */
[----:B------:R-:W-:Y:S11]  /*2db0*/  @P4 BRA `(.L_x_85) ;  /* 0x00000000000c4947 */ /* 0x000ff60003800000 */
[----:B------:R-:W5:Y:S02]  /*2dc0*/  LDG.E.U8 R88, desc[UR36][R98.64+0x31] ;  /* 0x0000312462587981 */ /* 0x000f64000c1e1100 */
[----:B-----5:R-:W-:-:S05]  /*2dd0*/  PRMT R56, R88, 0x8880, RZ ;  /* 0x0000888058387816 */ /* 0x020fca00000000ff */
[----:B------:R-:W-:-:S07]  /*2de0*/  IMAD R89, R56, R23, RZ ;  /* 0x0000001738597224 */ /* 0x000fce00078e02ff */
.L_x_85:
[----:B------:R-:W-:Y:S05]  /*2df0*/  BSYNC B1 ;  /* 0x0000000000017941 */ /* 0x000fea0003800000 */
.L_x_84:
[----:B------:R-:W-:Y:S01]  /*2e00*/  @!P4 IMAD R83, R83, R22, R89 ;  /* 0x000000165353c224 */ /* 0x000fe200078e0259 */
[----:B------:R-:W-:Y:S04]  /*2e10*/  BSSY B1, `(.L_x_86) ;  /* 0x0000006000017945 */ /* 0x000fe80003800000 */
[----:B------:R0:W-:Y:S01]  /*2e20*/  @!P4 STG.E.U8 desc[UR36][R6.64+0x31], R83 ;  /* 0x000031530600c986 */ /* 0x0001e2000c101124 */
[----:B------:R-:W-:Y:S05]  /*2e30*/  @P3 BRA `(.L_x_87) ;  /* 0x00000000000c3947 */ /* 0x000fea0003800000 */
[----:B------:R-:W5:Y:S02]  /*2e40*/  LDG.E.U8 R88, desc[UR36][R94.64+0x38] ;  /* 0x000038245e587981 */ /* 0x000f64000c1e1100 */
[----:B-----5:R-:W-:-:S05]  /*2e50*/  PRMT R56, R88, 0x8880, RZ ;  /* 0x0000888058387816 */ /* 0x020fca00000000ff */
[----:B------:R-:W-:-:S07]  /*2e60*/  IMAD R89, R56, R23, RZ ;  /* 0x0000001738597224 */ /* 0x000fce00078e02ff */
.L_x_87:
[----:B------:R-:W-:Y:S05]  /*2e70*/  BSYNC B1 ;  /* 0x0000000000017941 */ /* 0x000fea0003800000 */
.L_x_86:
[----:B--2---:R-:W-:Y:S01]  /*2e80*/  @!P3 IMAD R57, R84, R22, R89 ;  /* 0x000000165439b224 */ /* 0x004fe200078e0259 */
[----:B------:R-:W-:Y:S01]  /*2e90*/  BSSY B1, `(.L_x_88) ;  /* 0x0000007000017945 */ /* 0x000fe20003800000 */
[----:B------:R-:W-:-:S03]  /*2ea0*/  IMAD.X R5, RZ, RZ, R5, P5 ;  /* 0x000000ffff057224 */ /* 0x000fc600028e0605 */
[----:B------:R2:W-:Y:S01]  /*2eb0*/  @!P3 STG.E.U8 desc[UR36][R92.64+0x38], R57 ;  /* 0x000038395c00b986 */ /* 0x0005e2000c101124 */
[----:B------:R-:W-:Y:S05]  /*2ec0*/  @P0 BRA `(.L_x_89) ;  /* 0x00000000000c0947 */ /* 0x000fea0003800000 */
[----:B------:R-:W5:Y:S02]  /*2ed0*/  LDG.E.U8 R88, desc[UR36][R94.64+0x39] ;  /* 0x000039245e587981 */ /* 0x000f64000c1e1100 */
[----:B-----5:R-:W-:-:S05]  /*2ee0*/  PRMT R4, R88, 0x8880, RZ ;  /* 0x0000888058047816 */ /* 0x020fca00000000ff */
[----:B------:R-:W-:-:S07]  /*2ef0*/  IMAD R89, R4, R23, RZ ;  /* 0x0000001704597224 */ /* 0x000fce00078e02ff */
.L_x_89:
[----:B------:R-:W-:Y:S05]  /*2f00*/  BSYNC B1 ;  /* 0x0000000000017941 */ /* 0x000fea0003800000 */
.L_x_88:
[----:B------:R-:W-:Y:S01]  /*2f10*/  @!P0 IMAD R85, R85, R22, R89 ;  /* 0x0000001655558224 */ /* 0x000fe200078e0259 */
[----:B------:R-:W-:Y:S01]  /*2f20*/  BSSY B1, `(.L_x_90) ;  /* 0x0000007000017945 */ /* 0x000fe20003800000 */
[----:B------:R-:W-:-:S03]  /*2f30*/  IMAD R56, R5, R90, RZ ;  /* 0x0000005a05387224 */ /* 0x000fc600078e02ff */
[----:B------:R0:W-:Y:S01]  /*2f40*/  @!P0 STG.E.U8 desc[UR36][R92.64+0x39], R85 ;  /* 0x000039555c008986 */ /* 0x0001e2000c101124 */
[----:B------:R-:W-:Y:S05]  /*2f50*/  @P2 BRA `(.L_x_91) ;  /* 0x00000000000c2947 */ /* 0x000fea0003800000 */
[----:B------:R-:W5:Y:S02]  /*2f60*/  LDG.E.U8 R88, desc[UR36][R98.64+0x38] ;  /* 0x0000382462587981 */ /* 0x000f64000c1e1100 */
[----:B-----5:R-:W-:-:S05]  /*2f70*/  PRMT R4, R88, 0x8880, RZ ;  /* 0x0000888058047816 */ /* 0x020fca00000000ff */
[----:B------:R-:W-:-:S07]  /*2f80*/  IMAD R89, R4, R23, RZ ;  /* 0x0000001704597224 */ /* 0x000fce00078e02ff */
.L_x_91:
[----:B------:R-:W-:Y:S05]  /*2f90*/  BSYNC B1 ;  /* 0x0000000000017941 */ /* 0x000fea0003800000 */
.L_x_90:
[----:B------:R-:W-:Y:S01]  /*2fa0*/  @!P2 IMAD R5, R86, R22, R89 ;  /* 0x000000165605a224 */ /* 0x000fe200078e0259 */
[----:B------:R-:W-:Y:S01]  /*2fb0*/  BSSY B1, `(.L_x_92) ;  /* 0x0000009000017945 */ /* 0x000fe20003800000 */
[C---:B--2---:R-:W-:Y:S02]  /*2fc0*/  IMAD R57, R103.reuse, R91, R56 ;  /* 0x0000005b67397224 */ /* 0x044fe400078e0238 */
[CC--:B------:R-:W-:Y:S01]  /*2fd0*/  IMAD.WIDE.U32 R96, R103.reuse, R90.reuse, R96 ;  /* 0x0000005a67607225 */ /* 0x0c0fe200078e0060 */
[----:B------:R2:W-:Y:S03]  /*2fe0*/  @!P2 STG.E.U8 desc[UR36][R6.64+0x38], R5 ;  /* 0x000038050600a986 */ /* 0x0005e6000c101124 */
[----:B------:R-:W-:Y:S01]  /*2ff0*/  IMAD.WIDE.U32 R90, R103, R90, R20 ;  /* 0x0000005a675a7225 */ /* 0x000fe200078e0014 */
[----:B------:R-:W-:Y:S06]  /*3000*/  @P1 BRA `(.L_x_93) ;  /* 0x00000000000c1947 */ /* 0x000fec0003800000 */
[----:B------:R-:W5:Y:S02]  /*3010*/  LDG.E.U8 R88, desc[UR36][R98.64+0x39] ;  /* 0x0000392462587981 */ /* 0x000f64000c1e1100 */
[----:B-----5:R-:W-:-:S05]  /*3020*/  PRMT R4, R88, 0x8880, RZ ;  /* 0x0000888058047816 */ /* 0x020fca00000000ff */
[----:B------:R-:W-:-:S07]  /*3030*/  IMAD R89, R4, R23, RZ ;  /* 0x0000001704597224 */ /* 0x000fce00078e02ff */
.L_x_93:
[----:B------:R-:W-:Y:S05]  /*3040*/  BSYNC B1 ;  /* 0x0000000000017941 */ /* 0x000fea0003800000 */
.L_x_92:
[----:B------:R-:W-:Y:S01]  /*3050*/  @!P1 IMAD R87, R87, R22, R89 ;  /* 0x0000001657579224 */ /* 0x000fe200078e0259 */
[----:B------:R-:W-:Y:S01]  /*3060*/  ISETP.GE.AND P2, PT, R100, 0x81, PT ;  /* 0x000000816400780c */ /* 0x000fe20003f46270 */
[----:B------:R-:W-:Y:S01]  /*3070*/  BSSY B1, `(.L_x_94) ;  /* 0x000000c000017945 */ /* 0x000fe20003800000 */
[----:B------:R-:W-:Y:S02]  /*3080*/  IADD3 R4, P5, R90, R12, RZ ;  /* 0x0000000c5a047210 */ /* 0x000fe40007fbe0ff */
[----:B------:R0:W-:Y:S01]  /*3090*/  @!P1 STG.E.U8 desc[UR36][R6.64+0x39], R87 ;  /* 0x0000395706009986 */ /* 0x0001e2000c101124 */
[----:B------:R-:W-:Y:S02]  /*30a0*/  ISETP.LT.OR P1, PT, R3, 0x1, !P2 ;  /* 0x000000010300780c */ /* 0x000fe40005721670 */
[----:B--2---:R-:W-:Y:S02]  /*30b0*/  IADD3.X R5, R13, R91, R57, P5, !PT ;  /* 0x0000005b0d057210 */ /* 0x004fe40002ffe439 */
[----:B------:R-:W-:-:S02]  /*30c0*/  ISETP.GE.AND P0, PT, R100, 0x89, PT ;  /* 0x000000896400780c */ /* 0x000fc40003f06270 */
[----:B------:R-:W-:Y:S02]  /*30d0*/  IADD3 R12, P4, P3, R14, R12, R96 ;  /* 0x0000000c0e0c7210 */ /* 0x000fe40007b9e060 */
[----:B------:R-:W-:-:S05]  /*30e0*/  ISETP.LT.OR P5, PT, R3, 0x2, !P2 ;  /* 0x000000020300780c */ /* 0x000fca00057a1670 */
[----:B0-----:R-:W-:Y:S08]  /*30f0*/  @P1 BRA `(.L_x_95) ;  /* 0x00000000000c1947 */ /* 0x001ff00003800000 */
[----:B------:R-:W3:Y:S02]  /*3100*/  LDG.E.U8 R88, desc[UR36][R4.64] ;  /* 0x0000002404587981 */ /* 0x000ee4000c1e1100 */
[----:B---3--:R-:W-:-:S05]  /*3110*/  PRMT R6, R88, 0x8880, RZ ;  /* 0x0000888058067816 */ /* 0x008fca00000000ff */
[----:B------:R-:W-:-:S07]  /*3120*/  IMAD R89, R6, R23, RZ ;  /* 0x0000001706597224 */ /* 0x000fce00078e02ff */
.L_x_95:
[----:B------:R-:W-:Y:S05]  /*3130*/  BSYNC B1 ;  /* 0x0000000000017941 */ /* 0x000fea0003800000 */
.L_x_94:
[----:B---3--:R-:W-:Y:S01]  /*3140*/  @!P1 IMAD R7, R24, R22, R89 ;  /* 0x0000001618079224 */ /* 0x008fe200078e0259 */
[----:B------:R-:W-:Y:S01]  /*3150*/  BSSY B1, `(.L_x_96) ;  /* 0x0000007000017945 */ /* 0x000fe20003800000 */
[----:B------:R-:W-:-:S03]  /*3160*/  IMAD.IADD R96, R57, 0x1, R97 ;  /* 0x0000000139607824 */ /* 0x000fc600078e0261 */
[----:B------:R0:W-:Y:S01]  /*3170*/  @!P1 STG.E.U8 desc[UR36][R8.64], R7 ;  /* 0x0000000708009986 */ /* 0x0001e2000c101124 */
[----:B------:R-:W-:Y:S05]  /*3180*/  @P5 BRA `(.L_x_97) ;  /* 0x00000000000c5947 */ /* 0x000fea0003800000 */
[----:B------:R-:W2:Y:S02]  /*3190*/  LDG.E.U8 R88, desc[UR36][R4.64+0x1] ;  /* 0x0000012404587981 */ /* 0x000ea4000c1e1100 */
[----:B--2---:R-:W-:-:S05]  /*31a0*/  PRMT R6, R88, 0x8880, RZ ;  /* 0x0000888058067816 */ /* 0x004fca00000000ff */
[----:B------:R-:W-:-:S07]  /*31b0*/  IMAD R89, R6, R23, RZ ;  /* 0x0000001706597224 */ /* 0x000fce00078e02ff */
.L_x_97:
[----:B------:R-:W-:Y:S05]  /*31c0*/  BSYNC B1 ;  /* 0x0000000000017941 */ /* 0x000fea0003800000 */
.L_x_96:
[----:B------:R-:W-:Y:S01]  /*31d0*/  ISETP.LT.OR P1, PT, R3, 0x1, !P0 ;  /* 0x000000010300780c */ /* 0x000fe20004721670 */
[----:B------:R-:W-:Y:S01]  /*31e0*/  @!P5 IMAD R25, R25, R22, R89 ;  /* 0x000000161919d224 */ /* 0x000fe200078e0259 */
[----:B------:R-:W-:Y:S01]  /*31f0*/  BSSY B1, `(.L_x_98) ;  /* 0x000000a000017945 */ /* 0x000fe20003800000 */
[----:B------:R-:W-:Y:S02]  /*3200*/  IADD3.X R13, R21, R13, R96, P4, P3 ;  /* 0x0000000d150d7210 */ /* 0x000fe400027e6460 */
[C---:B------:R-:W-:Y:S01]  /*3210*/  ISETP.LT.OR P4, PT, R3.reuse, 0x2, !P0 ;  /* 0x000000020300780c */ /* 0x040fe20004781670 */
[----:B------:R2:W-:Y:S01]  /*3220*/  @!P5 STG.E.U8 desc[UR36][R8.64+0x1], R25 ;  /* 0x000001190800d986 */ /* 0x0005e2000c101124 */
[C---:B------:R-:W-:Y:S02]  /*3230*/  ISETP.LT.OR P5, PT, R3.reuse, 0x9, !P2 ;  /* 0x000000090300780c */ /* 0x040fe400057a1670 */
[----:B------:R-:W-:-:S04]  /*3240*/  ISETP.LT.OR P3, PT, R3, 0xa, !P2 ;  /* 0x0000000a0300780c */ /* 0x000fc80005761670 */
[----:B------:R-:W-:Y:S09]  /*3250*/  @P1 BRA `(.L_x_99) ;  /* 0x00000000000c1947 */ /* 0x000ff20003800000 */
[----:B------:R-:W3:Y:S02]  /*3260*/  LDG.E.U8 R88, desc[UR36][R12.64] ;  /* 0x000000240c587981 */ /* 0x000ee4000c1e1100 */
[----:B---3--:R-:W-:-:S05]  /*3270*/  PRMT R6, R88, 0x8880, RZ ;  /* 0x0000888058067816 */ /* 0x008fca00000000ff */
[----:B------:R-:W-:-:S07]  /*3280*/  IMAD R89, R6, R23, RZ ;  /* 0x0000001706597224 */ /* 0x000fce00078e02ff */
.L_x_99:
[----:B------:R-:W-:Y:S05]  /*3290*/  BSYNC B1 ;  /* 0x0000000000017941 */ /* 0x000fea0003800000 */
.L_x_98:
[----:B0-----:R-:W-:Y:S01]  /*32a0*/  @!P1 IMAD R7, R26, R22, R89 ;  /* 0x000000161a079224 */ /* 0x001fe200078e0259 */
[----:B------:R-:W-:Y:S04]  /*32b0*/  BSSY B1, `(.L_x_100) ;  /* 0x0000006000017945 */ /* 0x000fe80003800000 */
[----:B------:R0:W-:Y:S01]  /*32c0*/  @!P1 STG.E.U8 desc[UR36][R10.64], R7 ;  /* 0x000000070a009986 */ /* 0x0001e2000c101124 */
[----:B------:R-:W-:Y:S05]  /*32d0*/  @P4 BRA `(.L_x_101) ;  /* 0x00000000000c4947 */ /* 0x000fea0003800000 */
[----:B------:R-:W3:Y:S02]  /*32e0*/  LDG.E.U8 R88, desc[UR36][R12.64+0x1] ;  /* 0x000001240c587981 */ /* 0x000ee4000c1e1100 */
[----:B---3--:R-:W-:-:S05]  /*32f0*/  PRMT R6, R88, 0x8880, RZ ;  /* 0x0000888058067816 */ /* 0x008fca00000000ff */
[----:B------:R-:W-:-:S07]  /*3300*/  IMAD R89, R6, R23, RZ ;  /* 0x0000001706597224 */ /* 0x000fce00078e02ff */
.L_x_101:
[----:B------:R-:W-:Y:S05]  /*3310*/  BSYNC B1 ;  /* 0x0000000000017941 */ /* 0x000fea0003800000 */
.L_x_100:
[----:B------:R-:W-:Y:S01]  /*3320*/  @!P4 IMAD R27, R27, R22, R89 ;  /* 0x000000161b1bc224 */ /* 0x000fe200078e0259 */
[----:B------:R-:W-:Y:S04]  /*3330*/  BSSY B1, `(.L_x_102) ;  /* 0x0000006000017945 */ /* 0x000fe80003800000 */
[----:B------:R3:W-:Y:S01]  /*3340*/  @!P4 STG.E.U8 desc[UR36][R10.64+0x1], R27 ;  /* 0x0000011b0a00c986 */ /* 0x0007e2000c101124 */
[----:B------:R-:W-:Y:S05]  /*3350*/  @P5 BRA `(.L_x_103) ;  /* 0x00000000000c5947 */ /* 0x000fea0003800000 */
[----:B------:R-:W5:Y:S02]  /*3360*/  LDG.E.U8 R88, desc[UR36][R4.64+0x8] ;  /* 0x0000082404587981 */ /* 0x000f64000c1e1100 */
[----:B-----5:R-:W-:-:S05]  /*3370*/  PRMT R6, R88, 0x8880, RZ ;  /* 0x0000888058067816 */ /* 0x020fca00000000ff */
[----:B------:R-:W-:-:S07]  /*3380*/  IMAD R89, R6, R23, RZ ;  /* 0x0000001706597224 */ /* 0x000fce00078e02ff */
.L_x_103:
[----:B------:R-:W-:Y:S05]  /*3390*/  BSYNC B1 ;  /* 0x0000000000017941 */ /* 0x000fea0003800000 */
.L_x_102:
[----:B0-----:R-:W-:Y:S01]  /*33a0*/  @!P5 IMAD R7, R28, R22, R89 ;  /* 0x000000161c07d224 */ /* 0x001fe200078e0259 */
[----:B------:R-:W-:Y:S04]  /*33b0*/  BSSY B1, `(.L_x_104) ;  /* 0x0000006000017945 */ /* 0x000fe80003800000 */
[----:B------:R0:W-:Y:S01]  /*33c0*/  @!P5 STG.E.U8 desc[UR36][R8.64+0x8], R7 ;  /* 0x000008070800d986 */ /* 0x0001e2000c101124 */
[----:B------:R-:W-:Y:S05]  /*33d0*/  @P3 BRA `(.L_x_105) ;  /* 0x00000000000c3947 */ /* 0x000fea0003800000 */
[----:B------:R-:W5:Y:S02]  /*33e0*/  LDG.E.U8 R88, desc[UR36][R4.64+0x9] ;  /* 0x0000092404587981 */ /* 0x000f64000c1e1100 */
[----:B-----5:R-:W-:-:S05]  /*33f0*/  PRMT R6, R88, 0x8880, RZ ;  /* 0x0000888058067816 */ /* 0x020fca00000000ff */
[----:B------:R-:W-:-:S07]  /*3400*/  IMAD R89, R6, R23, RZ ;  /* 0x0000001706597224 */ /* 0x000fce00078e02ff */
.L_x_105:
[----:B------:R-:W-:Y:S05]  /*3410*/  BSYNC B1 ;  /* 0x0000000000017941 */ /* 0x000fea0003800000 */
.L_x_104:
[----:B------:R-:W-:Y:S01]  /*3420*/  ISETP.LT.OR P5, PT, R3, 0x9, !P0 ;  /* 0x000000090300780c */ /* 0x000fe200047a1670 */
[----:B------:R-:W-:Y:S01]  /*3430*/  @!P3 IMAD R29, R29, R22, R89 ;  /* 0x000000161d1db224 */ /* 0x000fe200078e0259 */
        /* <DEDUP_REMOVED lines=9> */
.L_x_107:
[----:B------:R-:W-:Y:S05]  /*34d0*/  BSYNC B1 ;  /* 0x0000000000017941 */ /* 0x000fea0003800000 */
.L_x_106:
[----:B0-----:R-:W-:Y:S01]  /*34e0*/  @!P5 IMAD R7, R30, R22, R89 ;  /* 0x000000161e07d224 */ /* 0x001fe200078e0259 */
[----:B------:R-:W-:Y:S04]  /*34f0*/  BSSY B1, `(.L_x_108) ;  /* 0x0000006000017945 */ /* 0x000fe80003800000 */
[----:B------:R0:W-:Y:S01]  /*3500*/  @!P5 STG.E.U8 desc[UR36][R10.64+0x8], R7 ;  /* 0x000008070a00d986 */ /* 0x0001e2000c101124 */
[----:B------:R-:W-:Y:S05]  /*3510*/  @P4 BRA `(.L_x_109) ;  /* 0x00000000000c4947 */ /* 0x000fea0003800000 */
[----:B------:R-:W5:Y:S02]  /*3520*/  LDG.E.U8 R88, desc[UR36][R12.64+0x9] ;  /* 0x000009240c587981 */ /* 0x000f64000c1e1100 */
[----:B-----5:R-:W-:-:S05]  /*3530*/  PRMT R6, R88, 0x8880, RZ ;  /* 0x0000888058067816 */ /* 0x020fca00000000ff */
[----:B------:R-:W-:-:S07]  /*3540*/  IMAD R89, R6, R23, RZ ;  /* 0x0000001706597224 */ /* 0x000fce00078e02ff */
.L_x_109:
[----:B------:R-:W-:Y:S05]  /*3550*/  BSYNC B1 ;  /* 0x0000000000017941 */ /* 0x000fea0003800000 */
.L_x_108:
[----:B------:R-:W-:Y:S01]  /*3560*/  @!P4 IMAD R31, R31, R22, R89 ;  /* 0x000000161f1fc224 */ /* 0x000fe200078e0259 */
[----:B------:R-:W-:Y:S04]  /*3570*/  BSSY B1, `(.L_x_110) ;  /* 0x0000006000017945 */ /* 0x000fe80003800000 */
[----:B------:R0:W-:Y:S01]  /*3580*/  @!P4 STG.E.U8 desc[UR36][R10.64+0x9], R31 ;  /* 0x0000091f0a00c986 */ /* 0x0001e2000c101124 */
[----:B------:R-:W-:Y:S05]  /*3590*/  @P3 BRA `(.L_x_111) ;  /* 0x00000000000c3947 */ /* 0x000fea0003800000 */
[----:B------:R-:W5:Y:S02]  /*35a0*/  LDG.E.U8 R88, desc[UR36][R4.64+0x10] ;  /* 0x0000102404587981 */ /* 0x000f64000c1e1100 */
[----:B-----5:R-:W-:-:S05]  /*35b0*/  PRMT R6, R88, 0x8880, RZ ;  /* 0x0000888058067816 */ /* 0x020fca00000000ff */
[----:B------:R-:W-:-:S07]  /*35c0*/  IMAD R89, R6, R23, RZ ;  /* 0x0000001706597224 */ /* 0x000fce00078e02ff */
.L_x_111:
[----:B------:R-:W-:Y:S05]  /*35d0*/  BSYNC B1 ;  /* 0x0000000000017941 */ /* 0x000fea0003800000 */
.L_x_110:
[----:B0-----:R-:W-:Y:S01]  /*35e0*/  @!P3 IMAD R7, R32, R22, R89 ;  /* 0x000000162007b224 */ /* 0x001fe200078e0259 */
[----:B------:R-:W-:Y:S04]  /*35f0*/  BSSY B1, `(.L_x_112) ;  /* 0x0000006000017945 */ /* 0x000fe80003800000 */
[----:B------:R0:W-:Y:S01]  /*3600*/  @!P3 STG.E.U8 desc[UR36][R8.64+0x10], R7 ;  /* 0x000010070800b986 */ /* 0x0001e2000c101124 */
[----:B------:R-:W-:Y:S05]  /*3610*/  @P1 BRA `(.L_x_113) ;  /* 0x00000000000c1947 */ /* 0x000fea0003800000 */
[----:B------:R-:W5:Y:S02]  /*3620*/  LDG.E.U8 R88, desc[UR36][R4.64+0x11] ;  /* 0x0000112404587981 */ /* 0x000f64000c1e1100 */
[----:B-----5:R-:W-:-:S05]  /*3630*/  PRMT R6, R88, 0x8880, RZ ;  /* 0x0000888058067816 */ /* 0x020fca00000000ff */
[----:B------:R-:W-:-:S07]  /*3640*/  IMAD R89, R6, R23, RZ ;  /* 0x0000001706597224 */ /* 0x000fce00078e02ff */
.L_x_113:
[----:B------:R-:W-:Y:S05]  /*3650*/  BSYNC B1 ;  /* 0x0000000000017941 */ /* 0x000fea0003800000 */
.L_x_112:
        /* <DEDUP_REMOVED lines=11> */
.L_x_115:
[----:B------:R-:W-:Y:S05]  /*3710*/  BSYNC B1 ;  /* 0x0000000000017941 */ /* 0x000fea0003800000 */
.L_x_114:
[----:B0-----:R-:W-:Y:S01]  /*3720*/  @!P4 IMAD R7, R34, R22, R89 ;  /* 0x000000162207c224 */ /* 0x001fe200078e0259 */
[----:B------:R-:W-:Y:S04]  /*3730*/  BSSY B1, `(.L_x_116) ;  /* 0x0000006000017945 */ /* 0x000fe80003800000 */
[----:B------:R0:W-:Y:S01]  /*3740*/  @!P4 STG.E.U8 desc[UR36][R10.64+0x10], R7 ;  /* 0x000010070a00c986 */ /* 0x0001e2000c101124 */
[----:B------:R-:W-:Y:S05]  /*3750*/  @P3 BRA `(.L_x_117) ;  /* 0x00000000000c3947 */ /* 0x000fea0003800000 */
[----:B------:R-:W5:Y:S02]  /*3760*/  LDG.E.U8 R88, desc[UR36][R12.64+0x11] ;  /* 0x000011240c587981 */ /* 0x000f64000c1e1100 */
[----:B-----5:R-:W-:-:S05]  /*3770*/  PRMT R6, R88, 0x8880, RZ ;  /* 0x0000888058067816 */ /* 0x020fca00000000ff */
[----:B------:R-:W-:-:S07]  /*3780*/  IMAD R89, R6, R23, RZ ;  /* 0x0000001706597224 */ /* 0x000fce00078e02ff */
.L_x_117:
[----:B------:R-:W-:Y:S05]  /*3790*/  BSYNC B1 ;  /* 0x0000000000017941 */ /* 0x000fea0003800000 */
.L_x_116:
[----:B------:R-:W-:Y:S01]  /*37a0*/  @!P3 IMAD R35, R35, R22, R89 ;  /* 0x000000162323b224 */ /* 0x000fe200078e0259 */
[----:B------:R-:W-:Y:S04]  /*37b0*/  BSSY B1, `(.L_x_118) ;  /* 0x0000006000017945 */ /* 0x000fe80003800000 */
[----:B------:R0:W-:Y:S01]  /*37c0*/  @!P3 STG.E.U8 desc[UR36][R10.64+0x11], R35 ;  /* 0x000011230a00b986 */ /* 0x0001e2000c101124 */
[----:B------:R-:W-:Y:S05]  /*37d0*/  @P5 BRA `(.L_x_119) ;  /* 0x00000000000c5947 */ /* 0x000fea0003800000 */
[----:B------:R-:W5:Y:S02]  /*37e0*/  LDG.E.U8 R88, desc[UR36][R4.64+0x18] ;  /* 0x0000182404587981 */ /* 0x000f64000c1e1100 */
[----:B-----5:R-:W-:-:S05]  /*37f0*/  PRMT R6, R88, 0x8880, RZ ;  /* 0x0000888058067816 */ /* 0x020fca00000000ff */
[----:B------:R-:W-:-:S07]  /*3800*/  IMAD R89, R6, R23, RZ ;  /* 0x0000001706597224 */ /* 0x000fce00078e02ff */
.L_x_119:
[----:B------:R-:W-:Y:S05]  /*3810*/  BSYNC B1 ;  /* 0x0000000000017941 */ /* 0x000fea0003800000 */
.L_x_118:
[----:B0-----:R-:W-:Y:S01]  /*3820*/  @!P5 IMAD R7, R36, R22, R89 ;  /* 0x000000162407d224 */ /* 0x001fe200078e0259 */
[----:B------:R-:W-:Y:S04]  /*3830*/  BSSY B1, `(.L_x_120) ;  /* 0x0000006000017945 */ /* 0x000fe80003800000 */
[----:B------:R0:W-:Y:S01]  /*3840*/  @!P5 STG.E.U8 desc[UR36][R8.64+0x18], R7 ;  /* 0x000018070800d986 */ /* 0x0001e2000c101124 */
[----:B------:R-:W-:Y:S05]  /*3850*/  @P1 BRA `(.L_x_121) ;  /* 0x00000000000c1947 */ /* 0x000fea0003800000 */
[----:B------:R-:W5:Y:S02]  /*3860*/  LDG.E.U8 R88, desc[UR36][R4.64+0x19] ;  /* 0x0000192404587981 */ /* 0x000f64000c1e1100 */
[----:B-----5:R-:W-:-:S05]  /*3870*/  PRMT R6, R88, 0x8880, RZ ;  /* 0x0000888058067816 */ /* 0x020fca00000000ff */
[----:B------:R-:W-:-:S07]  /*3880*/  IMAD R89, R6, R23, RZ ;  /* 0x0000001706597224 */ /* 0x000fce00078e02ff */
.L_x_121:
[----:B------:R-:W-:Y:S05]  /*3890*/  BSYNC B1 ;  /* 0x0000000000017941 */ /* 0x000fea0003800000 */
.L_x_120:
        /* <DEDUP_REMOVED lines=11> */
.L_x_123:
[----:B------:R-:W-:Y:S05]  /*3950*/  BSYNC B1 ;  /* 0x0000000000017941 */ /* 0x000fea0003800000 */
.L_x_122:
[----:B0-----:R-:W-:Y:S01]  /*3960*/  @!P4 IMAD R7, R38, R22, R89 ;  /* 0x000000162607c224 */ /* 0x001fe200078e0259 */
[----:B------:R-:W-:Y:S04]  /*3970*/  BSSY B1, `(.L_x_124) ;  /* 0x0000006000017945 */ /* 0x000fe80003800000 */
[----:B------:R0:W-:Y:S01]  /*3980*/  @!P4 STG.E.U8 desc[UR36][R10.64+0x18], R7 ;  /* 0x000018070a00c986 */ /* 0x0001e2000c101124 */
[----:B------:R-:W-:Y:S05]  /*3990*/  @P3 BRA `(.L_x_125) ;  /* 0x00000000000c3947 */ /* 0x000fea0003800000 */
[----:B------:R-:W5:Y:S02]  /*39a0*/  LDG.E.U8 R88, desc[UR36][R12.64+0x19] ;  /* 0x000019240c587981 */ /* 0x000f64000c1e1100 */
[----:B-----5:R-:W-:-:S05]  /*39b0*/  PRMT R6, R88, 0x8880, RZ ;  /* 0x0000888058067816 */ /* 0x020fca00000000ff */
[----:B------:R-:W-:-:S07]  /*39c0*/  IMAD R89, R6, R23, RZ ;  /* 0x0000001706597224 */ /* 0x000fce00078e02ff */
.L_x_125:
[----:B------:R-:W-:Y:S05]  /*39d0*/  BSYNC B1 ;  /* 0x0000000000017941 */ /* 0x000fea0003800000 */
.L_x_124:
[----:B------:R-:W-:Y:S01]  /*39e0*/  @!P3 IMAD R39, R39, R22, R89 ;  /* 0x000000162727b224 */ /* 0x000fe200078e0259 */
[----:B------:R-:W-:Y:S04]  /*39f0*/  BSSY B1, `(.L_x_126) ;  /* 0x0000006000017945 */ /* 0x000fe80003800000 */
[----:B------:R0:W-:Y:S01]  /*3a00*/  @!P3 STG.E.U8 desc[UR36][R10.64+0x19], R39 ;  /* 0x000019270a00b986 */ /* 0x0001e2000c101124 */
[----:B------:R-:W-:Y:S05]  /*3a10*/  @P5 BRA `(.L_x_127) ;  /* 0x00000000000c5947 */ /* 0x000fea0003800000 */
[----:B------:R-:W5:Y:S02]  /*3a20*/  LDG.E.U8 R88, desc[UR36][R4.64+0x20] ;  /* 0x0000202404587981 */ /* 0x000f64000c1e1100 */
[----:B-----5:R-:W-:-:S05]  /*3a30*/  PRMT R6, R88, 0x8880, RZ ;  /* 0x0000888058067816 */ /* 0x020fca00000000ff */
[----:B------:R-:W-:-:S07]  /*3a40*/  IMAD R89, R6, R23, RZ ;  /* 0x0000001706597224 */ /* 0x000fce00078e02ff */
.L_x_127:
[----:B------:R-:W-:Y:S05]  /*3a50*/  BSYNC B1 ;  /* 0x0000000000017941 */ /* 0x000fea0003800000 */
.L_x_126:
[----:B0-----:R-:W-:Y:S01]  /*3a60*/  @!P5 IMAD R7, R40, R22, R89 ;  /* 0x000000162807d224 */ /* 0x001fe200078e0259 */
[----:B------:R-:W-:Y:S04]  /*3a70*/  BSSY B1, `(.L_x_128) ;  /* 0x0000006000017945 */ /* 0x000fe80003800000 */
[----:B------:R0:W-:Y:S01]  /*3a80*/  @!P5 STG.E.U8 desc[UR36][R8.64+0x20], R7 ;  /* 0x000020070800d986 */ /* 0x0001e2000c101124 */
[----:B------:R-:W-:Y:S05]  /*3a90*/  @P1 BRA `(.L_x_129) ;  /* 0x00000000000c1947 */ /* 0x000fea0003800000 */
[----:B------:R-:W5:Y:S02]  /*3aa0*/  LDG.E.U8 R88, desc[UR36][R4.64+0x21] ;  /* 0x0000212404587981 */ /* 0x000f64000c1e1100 */
[----:B-----5:R-:W-:-:S05]  /*3ab0*/  PRMT R6, R88, 0x8880, RZ ;  /* 0x0000888058067816 */ /* 0x020fca00000000ff */
[----:B------:R-:W-:-:S07]  /*3ac0*/  IMAD R89, R6, R23, RZ ;  /* 0x0000001706597224 */ /* 0x000fce00078e02ff */
.L_x_129:
[----:B------:R-:W-:Y:S05]  /*3ad0*/  BSYNC B1 ;  /* 0x0000000000017941 */ /* 0x000fea0003800000 */
.L_x_128:
        /* <DEDUP_REMOVED lines=11> */
.L_x_131:
[----:B------:R-:W-:Y:S05]  /*3b90*/  BSYNC B1 ;  /* 0x0000000000017941 */ /* 0x000fea0003800000 */
.L_x_130:
[----:B0-----:R-:W-:Y:S01]  /*3ba0*/  @!P4 IMAD R7, R42, R22, R89 ;  /* 0x000000162a07c224 */ /* 0x001fe200078e0259 */
[----:B------:R-:W-:Y:S04]  /*3bb0*/  BSSY B1, `(.L_x_132) ;  /* 0x0000006000017945 */ /* 0x000fe80003800000 */
[----:B------:R0:W-:Y:S01]  /*3bc0*/  @!P4 STG.E.U8 desc[UR36][R10.64+0x20], R7 ;  /* 0x000020070a00c986 */ /* 0x0001e2000c101124 */
[----:B------:R-:W-:Y:S05]  /*3bd0*/  @P3 BRA `(.L_x_133) ;  /* 0x00000000000c3947 */ /* 0x000fea0003800000 */
[----:B------:R-:W5:Y:S02]  /*3be0*/  LDG.E.U8 R88, desc[UR36][R12.64+0x21] ;  /* 0x000021240c587981 */ /* 0x000f64000c1e1100 */
[----:B-----5:R-:W-:-:S05]  /*3bf0*/  PRMT R6, R88, 0x8880, RZ ;  /* 0x0000888058067816 */ /* 0x020fca00000000ff */
[----:B------:R-:W-:-:S07]  /*3c00*/  IMAD R89, R6, R23, RZ ;  /* 0x0000001706597224 */ /* 0x000fce00078e02ff */
.L_x_133:
[----:B------:R-:W-:Y:S05]  /*3c10*/  BSYNC B1 ;  /* 0x0000000000017941 */ /* 0x000fea0003800000 */
.L_x_132:
[----:B------:R-:W-:Y:S01]  /*3c20*/  @!P3 IMAD R43, R43, R22, R89 ;  /* 0x000000162b2bb224 */ /* 0x000fe200078e0259 */
[----:B------:R-:W-:Y:S04]  /*3c30*/  BSSY B1, `(.L_x_134) ;  /* 0x0000006000017945 */ /* 0x000fe80003800000 */
[----:B------:R0:W-:Y:S01]  /*3c40*/  @!P3 STG.E.U8 desc[UR36][R10.64+0x21], R43 ;  /* 0x0000212b0a00b986 */ /* 0x0001e2000c101124 */
[----:B------:R-:W-:Y:S05]  /*3c50*/  @P5 BRA `(.L_x_135) ;  /* 0x00000000000c5947 */ /* 0x000fea0003800000 */
[----:B------:R-:W5:Y:S02]  /*3c60*/  LDG.E.U8 R88, desc[UR36][R4.64+0x28] ;  /* 0x0000282404587981 */ /* 0x000f64000c1e1100 */
[----:B-----5:R-:W-:-:S05]  /*3c70*/  PRMT R6, R88, 0x8880, RZ ;  /* 0x0000888058067816 */ /* 0x020fca00000000ff */
[----:B------:R-:W-:-:S07]  /*3c80*/  IMAD R89, R6, R23, RZ ;  /* 0x0000001706597224 */ /* 0x000fce00078e02ff */
.L_x_135:
[----:B------:R-:W-:Y:S05]  /*3c90*/  BSYNC B1 ;  /* 0x0000000000017941 */ /* 0x000fea0003800000 */
.L_x_134:
[----:B0-----:R-:W-:Y:S01]  /*3ca0*/  @!P5 IMAD R7, R44, R22, R89 ;  /* 0x000000162c07d224 */ /* 0x001fe200078e0259 */
[----:B------:R-:W-:Y:S04]  /*3cb0*/  BSSY B1, `(.L_x_136) ;  /* 0x0000006000017945 */ /* 0x000fe80003800000 */
[----:B------:R0:W-:Y:S01]  /*3cc0*/  @!P5 STG.E.U8 desc[UR36][R8.64+0x28], R7 ;  /* 0x000028070800d986 */ /* 0x0001e2000c101124 */
[----:B------:R-:W-:Y:S05]  /*3cd0*/  @P1 BRA `(.L_x_137) ;  /* 0x00000000000c1947 */ /* 0x000fea0003800000 */
[----:B------:R-:W5:Y:S02]  /*3ce0*/  LDG.E.U8 R88, desc[UR36][R4.64+0x29] ;  /* 0x0000292404587981 */ /* 0x000f64000c1e1100 */
[----:B-----5:R-:W-:-:S05]  /*3cf0*/  PRMT R6, R88, 0x8880, RZ ;  /* 0x0000888058067816 */ /* 0x020fca00000000ff */
[----:B------:R-:W-:-:S07]  /*3d00*/  IMAD R89, R6, R23, RZ ;  /* 0x0000001706597224 */ /* 0x000fce00078e02ff */
.L_x_137:
[----:B------:R-:W-:Y:S05]  /*3d10*/  BSYNC B1 ;  /* 0x0000000000017941 */ /* 0x000fea0003800000 */
.L_x_136:
        /* <DEDUP_REMOVED lines=11> */
.L_x_139:
[----:B------:R-:W-:Y:S05]  /*3dd0*/  BSYNC B1 ;  /* 0x0000000000017941 */ /* 0x000fea0003800000 */
.L_x_138:
[----:B0-----:R-:W-:Y:S01]  /*3de0*/  @!P4 IMAD R7, R46, R22, R89 ;  /* 0x000000162e07c224 */ /* 0x001fe200078e0259 */
[----:B------:R-:W-:Y:S04]  /*3df0*/  BSSY B1, `(.L_x_140) ;  /* 0x0000006000017945 */ /* 0x000fe80003800000 */
[----:B------:R0:W-:Y:S01]  /*3e00*/  @!P4 STG.E.U8 desc[UR36][R10.64+0x28], R7 ;  /* 0x000028070a00c986 */ /* 0x0001e2000c101124 */
[----:B------:R-:W-:Y:S05]  /*3e10*/  @P3 BRA `(.L_x_141) ;  /* 0x00000000000c3947 */ /* 0x000fea0003800000 */
[----:B------:R-:W5:Y:S02]  /*3e20*/  LDG.E.U8 R88, desc[UR36][R12.64+0x29] ;  /* 0x000029240c587981 */ /* 0x000f64000c1e1100 */
[----:B-----5:R-:W-:-:S05]  /*3e30*/  PRMT R6, R88, 0x8880, RZ ;  /* 0x0000888058067816 */ /* 0x020fca00000000ff */
[----:B------:R-:W-:-:S07]  /*3e40*/  IMAD R89, R6, R23, RZ ;  /* 0x0000001706597224 */ /* 0x000fce00078e02ff */
.L_x_141:
[----:B------:R-:W-:Y:S05]  /*3e50*/  BSYNC B1 ;  /* 0x0000000000017941 */ /* 0x000fea0003800000 */
.L_x_140:
[----:B------:R-:W-:Y:S01]  /*3e60*/  @!P3 IMAD R47, R47, R22, R89 ;  /* 0x000000162f2fb224 */ /* 0x000fe200078e0259 */
[----:B------:R-:W-:Y:S04]  /*3e70*/  BSSY B1, `(.L_x_142) ;  /* 0x0000006000017945 */ /* 0x000fe80003800000 */
[----:B------:R0:W-:Y:S01]  /*3e80*/  @!P3 STG.E.U8 desc[UR36][R10.64+0x29], R47 ;  /* 0x0000292f0a00b986 */ /* 0x0001e2000c101124 */
[----:B------:R-:W-:Y:S05]  /*3e90*/  @P5 BRA `(.L_x_143) ;  /* 0x00000000000c5947 */ /* 0x000fea0003800000 */
[----:B------:R-:W5:Y:S02]  /*3ea0*/  LDG.E.U8 R88, desc[UR36][R4.64+0x30] ;  /* 0x0000302404587981 */ /* 0x000f64000c1e1100 */
[----:B-----5:R-:W-:-:S05]  /*3eb0*/  PRMT R6, R88, 0x8880, RZ ;  /* 0x0000888058067816 */ /* 0x020fca00000000ff */
[----:B------:R-:W-:-:S07]  /*3ec0*/  IMAD R89, R6, R23, RZ ;  /* 0x0000001706597224 */ /* 0x000fce00078e02ff */
.L_x_143:
[----:B------:R-:W-:Y:S05]  /*3ed0*/  BSYNC B1 ;  /* 0x0000000000017941 */ /* 0x000fea0003800000 */
.L_x_142:
[----:B0-----:R-:W-:Y:S01]  /*3ee0*/  @!P5 IMAD R7, R48, R22, R89 ;  /* 0x000000163007d224 */ /* 0x001fe200078e0259 */
[----:B------:R-:W-:Y:S04]  /*3ef0*/  BSSY B1, `(.L_x_144) ;  /* 0x0000006000017945 */ /* 0x000fe80003800000 */
[----:B------:R0:W-:Y:S01]  /*3f00*/  @!P5 STG.E.U8 desc[UR36][R8.64+0x30], R7 ;  /* 0x000030070800d986 */ /* 0x0001e2000c101124 */
[----:B------:R-:W-:Y:S05]  /*3f10*/  @P1 BRA `(.L_x_145) ;  /* 0x00000000000c1947 */ /* 0x000fea0003800000 */
[----:B------:R-:W5:Y:S02]  /*3f20*/  LDG.E.U8 R88, desc[UR36][R4.64+0x31] ;  /* 0x0000312404587981 */ /* 0x000f64000c1e1100 */
[----:B-----5:R-:W-:-:S05]  /*3f30*/  PRMT R6, R88, 0x8880, RZ ;  /* 0x0000888058067816 */ /* 0x020fca00000000ff */
[----:B------:R-:W-:-:S07]  /*3f40*/  IMAD R89, R6, R23, RZ ;  /* 0x0000001706597224 */ /* 0x000fce00078e02ff */
.L_x_145:
[----:B------:R-:W-:Y:S05]  /*3f50*/  BSYNC B1 ;  /* 0x0000000000017941 */ /* 0x000fea0003800000 */
.L_x_144:
[----:B------:R-:W-:Y:S01]  /*3f60*/  ISETP.LT.OR P4, PT, R3, 0x31, !P0 ;  /* 0x000000310300780c */ /* 0x000fe20004781670 */
[----:B------:R-:W-:Y:S01]  /*3f70*/  @!P1 IMAD R49, R49, R22, R89 ;  /* 0x0000001631319224 */ /* 0x000fe200078e0259 */
[----:B------:R-:W-:Y:S01]  /*3f80*/  BSSY B1, `(.L_x_146) ;  /* 0x000000a000017945 */ /* 0x000fe20003800000 */
[C---:B------:R-:W-:Y:S02]  /*3f90*/  ISETP.LT.OR P3, PT, R3.reuse, 0x32, !P0 ;  /* 0x000000320300780c */ /* 0x040fe40004761670 */
[C---:B------:R-:W-:Y:S01]  /*3fa0*/  ISETP.LT.OR P5, PT, R3.reuse, 0x39, !P0 ;  /* 0x000000390300780c */ /* 0x040fe200047a1670 */
[----:B------:R0:W-:Y:S01]  /*3fb0*/  @!P1 STG.E.U8 desc[UR36][R8.64+0x31], R49 ;  /* 0x0000313108009986 */ /* 0x0001e2000c101124 */
[C---:B------:R-:W-:Y:S02]  /*3fc0*/  ISETP.LT.OR P1, PT, R3.reuse, 0x39, !P2 ;  /* 0x000000390300780c */ /* 0x040fe40005721670 */
[----:B------:R-:W-:-:S04]  /*3fd0*/  ISETP.LT.OR P2, PT, R3, 0x3a, !P2 ;  /* 0x0000003a0300780c */ /* 0x000fc80005741670 */
[----:B------:R-:W-:Y:S09]  /*3fe0*/  @P4 BRA `(.L_x_147) ;  /* 0x00000000000c4947 */ /* 0x000ff20003800000 */
[----:B------:R-:W5:Y:S02]  /*3ff0*/  LDG.E.U8 R88, desc[UR36][R12.64+0x30] ;  /* 0x000030240c587981 */ /* 0x000f64000c1e1100 */
[----:B-----5:R-:W-:-:S05]  /*4000*/  PRMT R6, R88, 0x8880, RZ ;  /* 0x0000888058067816 */ /* 0x020fca00000000ff */
[----:B------:R-:W-:-:S07]  /*4010*/  IMAD R89, R6, R23, RZ ;  /* 0x0000001706597224 */ /* 0x000fce00078e02ff */
.L_x_147:
[----:B------:R-:W-:Y:S05]  /*4020*/  BSYNC B1 ;  /* 0x0000000000017941 */ /* 0x000fea0003800000 */
.L_x_146:
[----:B0-----:R-:W-:Y:S01]  /*4030*/  @!P4 IMAD R7, R50, R22, R89 ;  /* 0x000000163207c224 */ /* 0x001fe200078e0259 */
[----:B------:R-:W-:Y:S04]  /*4040*/  BSSY B1, `(.L_x_148) ;  /* 0x0000006000017945 */ /* 0x000fe80003800000 */
[----:B------:R0:W-:Y:S01]  /*4050*/  @!P4 STG.E.U8 desc[UR36][R10.64+0x30], R7 ;  /* 0x000030070a00c986 */ /* 0x0001e2000c101124 */
[----:B------:R-:W-:Y:S05]  /*4060*/  @P3 BRA `(.L_x_149) ;  /* 0x00000000000c3947 */ /* 0x000fea0003800000 */
[----:B------:R-:W5:Y:S02]  /*4070*/  LDG.E.U8 R88, desc[UR36][R12.64+0x31] ;  /* 0x000031240c587981 */ /* 0x000f64000c1e1100 */
[----:B-----5:R-:W-:-:S05]  /*4080*/  PRMT R6, R88, 0x8880, RZ ;  /* 0x0000888058067816 */ /* 0x020fca00000000ff */
[----:B------:R-:W-:-:S07]  /*4090*/  IMAD R89, R6, R23, RZ ;  /* 0x0000001706597224 */ /* 0x000fce00078e02ff */
.L_x_149:
[----:B------:R-:W-:Y:S05]  /*40a0*/  BSYNC B1 ;  /* 0x0000000000017941 */ /* 0x000fea0003800000 */
.L_x_148:
[----:B------:R-:W-:Y:S01]  /*40b0*/  @!P3 IMAD R51, R51, R22, R89 ;  /* 0x000000163333b224 */ /* 0x000fe200078e0259 */
[----:B------:R-:W-:Y:S04]  /*40c0*/  BSSY B1, `(.L_x_150) ;  /* 0x0000006000017945 */ /* 0x000fe80003800000 */
[----:B------:R0:W-:Y:S01]  /*40d0*/  @!P3 STG.E.U8 desc[UR36][R10.64+0x31], R51 ;  /* 0x000031330a00b986 */ /* 0x0001e2000c101124 */
[----:B------:R-:W-:Y:S05]  /*40e0*/  @P1 BRA `(.L_x_151) ;  /* 0x00000000000c1947 */ /* 0x000fea0003800000 */
[----:B------:R-:W5:Y:S02]  /*40f0*/  LDG.E.U8 R88, desc[UR36][R4.64+0x38] ;  /* 0x0000382404587981 */ /* 0x000f64000c1e1100 */
[----:B-----5:R-:W-:-:S05]  /*4100*/  PRMT R6, R88, 0x8880, RZ ;  /* 0x0000888058067816 */ /* 0x020fca00000000ff */
[----:B------:R-:W-:-:S07]  /*4110*/  IMAD R89, R6, R23, RZ ;  /* 0x0000001706597224 */ /* 0x000fce00078e02ff */
.L_x_151:
[----:B------:R-:W-:Y:S05]  /*4120*/  BSYNC B1 ;  /* 0x0000000000017941 */ /* 0x000fea0003800000 */
.L_x_150:
[----:B0-----:R-:W-:Y:S01]  /*4130*/  @!P1 IMAD R7, R52, R22, R89 ;  /* 0x0000001634079224 */ /* 0x001fe200078e0259 */
[----:B------:R-:W-:Y:S04]  /*4140*/  BSSY B1, `(.L_x_152) ;  /* 0x0000006000017945 */ /* 0x000fe80003800000 */
[----:B------:R0:W-:Y:S01]  /*4150*/  @!P1 STG.E.U8 desc[UR36][R8.64+0x38], R7 ;  /* 0x0000380708009986 */ /* 0x0001e2000c101124 */
[----:B------:R-:W-:Y:S05]  /*4160*/  @P2 BRA `(.L_x_153) ;  /* 0x00000000000c2947 */ /* 0x000fea0003800000 */
[----:B------:R-:W5:Y:S02]  /*4170*/  LDG.E.U8 R88, desc[UR36][R4.64+0x39] ;  /* 0x0000392404587981 */ /* 0x000f64000c1e1100 */
[----:B-----5:R-:W-:-:S05]  /*4180*/  PRMT R6, R88, 0x8880, RZ ;  /* 0x0000888058067816 */ /* 0x020fca00000000ff */
[----:B------:R-:W-:-:S07]  /*4190*/  IMAD R89, R6, R23, RZ ;  /* 0x0000001706597224 */ /* 0x000fce00078e02ff */
.L_x_153:
[----:B------:R-:W-:Y:S05]  /*41a0*/  BSYNC B1 ;  /* 0x0000000000017941 */ /* 0x000fea0003800000 */
.L_x_152:
[----:B------:R-:W-:Y:S01]  /*41b0*/  @!P2 IMAD R53, R53, R22, R89 ;  /* 0x000000163535a224 */ /* 0x000fe200078e0259 */
[----:B------:R-:W-:Y:S04]  /*41c0*/  BSSY B1, `(.L_x_154) ;  /* 0x0000006000017945 */ /* 0x000fe80003800000 */
[----:B------:R0:W-:Y:S01]  /*41d0*/  @!P2 STG.E.U8 desc[UR36][R8.64+0x39], R53 ;  /* 0x000039350800a986 */ /* 0x0001e2000c101124 */
[----:B------:R-:W-:Y:S05]  /*41e0*/  @P5 BRA `(.L_x_155) ;  /* 0x00000000000c5947 */ /* 0x000fea0003800000 */
[----:B------:R-:W5:Y:S02]  /*41f0*/  LDG.E.U8 R88, desc[UR36][R12.64+0x38] ;  /* 0x000038240c587981 */ /* 0x000f64000c1e1100 */
[----:B-----5:R-:W-:-:S05]  /*4200*/  PRMT R4, R88, 0x8880, RZ ;  /* 0x0000888058047816 */ /* 0x020fca00000000ff */
[----:B------:R-:W-:-:S07]  /*4210*/  IMAD R89, R4, R23, RZ ;  /* 0x0000001704597224 */ /* 0x000fce00078e02ff */
.L_x_155:
[----:B------:R-:W-:Y:S05]  /*4220*/  BSYNC B1 ;  /* 0x0000000000017941 */ /* 0x000fea0003800000 */
.L_x_154:
[----:B------:R-:W-:Y:S01]  /*4230*/  @!P5 IMAD R5, R54, R22, R89 ;  /* 0x000000163605d224 */ /* 0x000fe200078e0259 */
[----:B------:R-:W-:Y:S01]  /*4240*/  ISETP.LT.OR P0, PT, R3, 0x3a, !P0 ;  /* 0x0000003a0300780c */ /* 0x000fe20004701670 */
[----:B------:R-:W-:Y:S03]  /*4250*/  BSSY B1, `(.L_x_156) ;  /* 0x0000006000017945 */ /* 0x000fe60003800000 */
[----:B------:R0:W-:Y:S09]  /*4260*/  @!P5 STG.E.U8 desc[UR36][R10.64+0x38], R5 ;  /* 0x000038050a00d986 */ /* 0x0001f2000c101124 */
[----:B------:R-:W-:Y:S05]  /*4270*/  @P0 BRA `(.L_x_157) ;  /* 0x00000000000c0947 */ /* 0x000fea0003800000 */
[----:B------:R-:W5:Y:S02]  /*4280*/  LDG.E.U8 R88, desc[UR36][R12.64+0x39] ;  /* 0x000039240c587981 */ /* 0x000f64000c1e1100 */
[----:B-----5:R-:W-:-:S05]  /*4290*/  PRMT R4, R88, 0x8880, RZ ;  /* 0x0000888058047816 */ /* 0x020fca00000000ff */
[----:B------:R-:W-:-:S07]  /*42a0*/  IMAD R89, R4, R23, RZ ;  /* 0x0000001704597224 */ /* 0x000fce00078e02ff */
.L_x_157:
[----:B------:R-:W-:Y:S05]  /*42b0*/  BSYNC B1 ;  /* 0x0000000000017941 */ /* 0x000fea0003800000 */
.L_x_156:
[----:B------:R-:W-:Y:S01]  /*42c0*/  IMAD R55, R55, R22, R89 ;  /* 0x0000001637377224 */ /* 0x000fe200078e0259 */
[----:B------:R-:W-:Y:S06]  /*42d0*/  @P0 BRA `(.L_x_158) ;  /* 0x0000000c00180947 */ /* 0x000fec0003800000 */
[----:B------:R0:W-:Y:S01]  /*42e0*/  STG.E.U8 desc[UR36][R10.64+0x39], R55 ;  /* 0x000039370a007986 */ /* 0x0001e2000c101124 */
[----:B------:R-:W-:Y:S05]  /*42f0*/  BRA `(.L_x_158) ;  /* 0x0000000c00107947 */ /* 0x000fea0003800000 */
.L_x_29:
[C---:B------:R-:W-:Y:S02]  /*4300*/  ISETP.GE.AND P2, PT, R100.reuse, 0x1, PT ;  /* 0x000000016400780c */ /* 0x040fe40003f46270 */
[----:B------:R-:W-:Y:S02]  /*4310*/  ISETP.GE.AND P1, PT, R100, 0x9, PT ;  /* 0x000000096400780c */ /* 0x000fe40003f26270 */
[C---:B------:R-:W-:Y:S02]  /*4320*/  ISETP.LT.OR P4, PT, R3.reuse, 0x1, !P2 ;  /* 0x000000010300780c */ /* 0x040fe40005781670 */
[C---:B------:R-:W-:Y:S02]  /*4330*/  ISETP.LT.OR P5, PT, R3.reuse, 0x2, !P2 ;  /* 0x000000020300780c */ /* 0x040fe400057a1670 */
[C---:B------:R-:W-:Y:S02]  /*4340*/  ISETP.LT.OR P0, PT, R3.reuse, 0x1, !P1 ;  /* 0x000000010300780c */ /* 0x040fe40004f01670 */
[----:B------:R-:W-:-:S07]  /*4350*/  ISETP.LT.OR P3, PT, R3, 0x2, !P1 ;  /* 0x000000020300780c */ /* 0x000fce0004f61670 */
[-C--:B------:R-:W-:Y:S02]  /*4360*/  @!P4 IMAD R5, R56, R22.reuse, RZ ;  /* 0x000000163805c224 */ /* 0x080fe400078e02ff */
[-C--:B------:R-:W-:Y:S02]  /*4370*/  @!P5 IMAD R57, R57, R22.reuse, RZ ;  /* 0x000000163939d224 */ /* 0x080fe400078e02ff */
[-C--:B------:R-:W-:Y:S01]  /*4380*/  @!P0 IMAD R13, R58, R22.reuse, RZ ;  /* 0x000000163a0d8224 */ /* 0x080fe200078e02ff */
[----:B------:R0:W-:Y:S01]  /*4390*/  @!P4 STG.E.U8 desc[UR36][R92.64], R5 ;  /* 0x000000055c00c986 */ /* 0x0001e2000c101124 */
[----:B------:R-:W-:Y:S01]  /*43a0*/  ISETP.LT.OR P4, PT, R3, 0x9, !P2 ;  /* 0x000000090300780c */ /* 0x000fe20005781670 */
[----:B------:R-:W-:Y:S02]  /*43b0*/  @!P3 IMAD R59, R59, R22, RZ ;  /* 0x000000163b3bb224 */ /* 0x000fe400078e02ff */
[----:B------:R-:W-:Y:S01]  /*43c0*/  @!P5 STG.E.U8 desc[UR36][R92.64+0x1], R57 ;  /* 0x000001395c00d986 */ /* 0x000fe2000c101124 */
[----:B------:R-:W-:-:S03]  /*43d0*/  ISETP.LT.OR P5, PT, R3, 0xa, !P2 ;  /* 0x0000000a0300780c */ /* 0x000fc600057a1670 */
[----:B------:R1:W-:Y:S01]  /*43e0*/  @!P0 STG.E.U8 desc[UR36][R6.64], R13 ;  /* 0x0000000d06008986 */ /* 0x0003e2000c101124 */
[----:B------:R-:W-:-:S03]  /*43f0*/  ISETP.LT.OR P0, PT, R3, 0x9, !P1 ;  /* 0x000000090300780c */ /* 0x000fc60004f01670 */
[----:B------:R-:W-:Y:S01]  /*4400*/  @!P3 STG.E.U8 desc[UR36][R6.64+0x1], R59 ;  /* 0x0000013b0600b986 */ /* 0x000fe2000c101124 */
[----:B------:R-:W-:Y:S01]  /*4410*/  ISETP.LT.OR P3, PT, R3, 0xa, !P1 ;  /* 0x0000000a0300780c */ /* 0x000fe20004f61670 */
[----:B------:R-:W-:-:S04]  /*4420*/  @!P4 IMAD R15, R60, R22, RZ ;  /* 0x000000163c0fc224 */ /* 0x000fc800078e02ff */
[-C--:B------:R-:W-:Y:S01]  /*4430*/  @!P5 IMAD R61, R61, R22.reuse, RZ ;  /* 0x000000163d3dd224 */ /* 0x080fe200078e02ff */
[----:B------:R2:W-:Y:S01]  /*4440*/  @!P4 STG.E.U8 desc[UR36][R92.64+0x8], R15 ;  /* 0x0000080f5c00c986 */ /* 0x0005e2000c101124 */
[C---:B------:R-:W-:Y:S02]  /*4450*/  ISETP.LT.OR P4, PT, R3.reuse, 0x11, !P2 ;  /* 0x000000110300780c */ /* 0x040fe40005781670 */
[-C--:B0-----:R-:W-:Y:S01]  /*4460*/  @!P0 IMAD R5, R62, R22.reuse, RZ ;  /* 0x000000163e058224 */ /* 0x081fe200078e02ff */
[----:B------:R-:W-:Y:S01]  /*4470*/  @!P5 STG.E.U8 desc[UR36][R92.64+0x9], R61 ;  /* 0x0000093d5c00d986 */ /* 0x000fe2000c101124 */
[----:B------:R-:W-:Y:S02]  /*4480*/  ISETP.LT.OR P5, PT, R3, 0x12, !P2 ;  /* 0x000000120300780c */ /* 0x000fe400057a1670 */
[----:B------:R-:W-:Y:S01]  /*4490*/  @!P3 IMAD R63, R63, R22, RZ ;  /* 0x000000163f3fb224 */ /* 0x000fe200078e02ff */
[----:B------:R0:W-:Y:S01]  /*44a0*/  @!P0 STG.E.U8 desc[UR36][R6.64+0x8], R5 ;  /* 0x0000080506008986 */ /* 0x0001e2000c101124 */
[----:B------:R-:W-:-:S03]  /*44b0*/  ISETP.LT.OR P0, PT, R3, 0x11, !P1 ;  /* 0x000000110300780c */ /* 0x000fc60004f01670 */
[----:B------:R-:W-:Y:S01]  /*44c0*/  @!P3 STG.E.U8 desc[UR36][R6.64+0x9], R63 ;  /* 0x0000093f0600b986 */ /* 0x000fe2000c101124 */
[----:B------:R-:W-:Y:S01]  /*44d0*/  ISETP.LT.OR P3, PT, R3, 0x12, !P1 ;  /* 0x000000120300780c */ /* 0x000fe20004f61670 */
[----:B-1----:R-:W-:-:S04]  /*44e0*/  @!P4 IMAD R13, R64, R22, RZ ;  /* 0x00000016400dc224 */ /* 0x002fc800078e02ff */
[-C--:B------:R-:W-:Y:S01]  /*44f0*/  @!P5 IMAD R65, R65, R22.reuse, RZ ;  /* 0x000000164141d224 */ /* 0x080fe200078e02ff */
[----:B------:R1:W-:Y:S01]  /*4500*/  @!P4 STG.E.U8 desc[UR36][R92.64+0x10], R13 ;  /* 0x0000100d5c00c986 */ /* 0x0003e2000c101124 */
[C---:B------:R-:W-:Y:S02]  /*4510*/  ISETP.LT.OR P4, PT, R3.reuse, 0x19, !P2 ;  /* 0x000000190300780c */ /* 0x040fe40005781670 */
[-C--:B--2---:R-:W-:Y:S01]  /*4520*/  @!P0 IMAD R15, R66, R22.reuse, RZ ;  /* 0x00000016420f8224 */ /* 0x084fe200078e02ff */
[----:B------:R-:W-:Y:S01]  /*4530*/  @!P5 STG.E.U8 desc[UR36][R92.64+0x11], R65 ;  /* 0x000011415c00d986 */ /* 0x000fe2000c101124 */
[----:B------:R-:W-:Y:S02]  /*4540*/  ISETP.LT.OR P5, PT, R3, 0x1a, !P2 ;  /* 0x0000001a0300780c */ /* 0x000fe400057a1670 */
[----:B------:R-:W-:Y:S01]  /*4550*/  @!P3 IMAD R67, R67, R22, RZ ;  /* 0x000000164343b224 */ /* 0x000fe200078e02ff */
[----:B------:R2:W-:Y:S01]  /*4560*/  @!P0 STG.E.U8 desc[UR36][R6.64+0x10], R15 ;  /* 0x0000100f06008986 */ /* 0x0005e2000c101124 */
[----:B------:R-:W-:-:S03]  /*4570*/  ISETP.LT.OR P0, PT, R3, 0x19, !P1 ;  /* 0x000000190300780c */ /* 0x000fc60004f01670 */
[----:B------:R-:W-:Y:S01]  /*4580*/  @!P3 STG.E.U8 desc[UR36][R6.64+0x11], R67 ;  /* 0x000011430600b986 */ /* 0x000fe2000c101124 */
[----:B------:R-:W-:Y:S01]  /*4590*/  ISETP.LT.OR P3, PT, R3, 0x1a, !P1 ;  /* 0x0000001a0300780c */ /* 0x000fe20004f61670 */
[----:B0-----:R-:W-:-:S04]  /*45a0*/  @!P4 IMAD R5, R68, R22, RZ ;  /* 0x000000164405c224 */ /* 0x001fc800078e02ff */
[-C--:B------:R-:W-:Y:S01]  /*45b0*/  @!P5 IMAD R69, R69, R22.reuse, RZ ;  /* 0x000000164545d224 */ /* 0x080fe200078e02ff */
[----:B------:R0:W-:Y:S01]  /*45c0*/  @!P4 STG.E.U8 desc[UR36][R92.64+0x18], R5 ;  /* 0x000018055c00c986 */ /* 0x0001e2000c101124 */
[C---:B------:R-:W-:Y:S02]  /*45d0*/  ISETP.LT.OR P4, PT, R3.reuse, 0x21, !P2 ;  /* 0x000000210300780c */ /* 0x040fe40005781670 */
[-C--:B-1----:R-:W-:Y:S01]  /*45e0*/  @!P0 IMAD R13, R70, R22.reuse, RZ ;  /* 0x00000016460d8224 */ /* 0x082fe200078e02ff */
[----:B------:R-:W-:Y:S01]  /*45f0*/  @!P5 STG.E.U8 desc[UR36][R92.64+0x19], R69 ;  /* 0x000019455c00d986 */ /* 0x000fe2000c101124 */
[----:B------:R-:W-:Y:S02]  /*4600*/  ISETP.LT.OR P5, PT, R3, 0x22, !P2 ;  /* 0x000000220300780c */ /* 0x000fe400057a1670 */
[----:B------:R-:W-:Y:S01]  /*4610*/  @!P3 IMAD R71, R71, R22, RZ ;  /* 0x000000164747b224 */ /* 0x000fe200078e02ff */
[----:B------:R1:W-:Y:S01]  /*4620*/  @!P0 STG.E.U8 desc[UR36][R6.64+0x18], R13 ;  /* 0x0000180d06008986 */ /* 0x0003e2000c101124 */
[----:B------:R-:W-:-:S03]  /*4630*/  ISETP.LT.OR P0, PT, R3, 0x21, !P1 ;  /* 0x000000210300780c */ /* 0x000fc60004f01670 */
[----:B------:R-:W-:Y:S01]  /*4640*/  @!P3 STG.E.U8 desc[UR36][R6.64+0x19], R71 ;  /* 0x000019470600b986 */ /* 0x000fe2000c101124 */
[----:B------:R-:W-:Y:S01]  /*4650*/  ISETP.LT.OR P3, PT, R3, 0x22, !P1 ;  /* 0x000000220300780c */ /* 0x000fe20004f61670 */
[----:B--2---:R-:W-:-:S04]  /*4660*/  @!P4 IMAD R15, R72, R22, RZ ;  /* 0x00000016480fc224 */ /* 0x004fc800078e02ff */
        /* <DEDUP_REMOVED lines=32> */
[----:B------:R-:W-:-:S02]  /*4870*/  ISETP.GE.AND P0, PT, R100, 0x81, PT ;  /* 0x000000816400780c */ /* 0x000fc40003f06270 */
[C---:B------:R-:W-:Y:S01]  /*4880*/  ISETP.LT.OR P5, PT, R3.reuse, 0x39, !P1 ;  /* 0x000000390300780c */ /* 0x040fe20004fa1670 */
[----:B------:R-:W-:Y:S01]  /*4890*/  @!P3 STG.E.U8 desc[UR36][R6.64+0x31], R83 ;  /* 0x000031530600b986 */ /* 0x000fe2000c101124 */
[C---:B------:R-:W-:Y:S01]  /*48a0*/  ISETP.LT.OR P1, PT, R3.reuse, 0x3a, !P1 ;  /* 0x0000003a0300780c */ /* 0x040fe20004f21670 */
[----:B--2---:R-:W-:Y:S01]  /*48b0*/  @!P4 IMAD R15, R84, R22, RZ ;  /* 0x00000016540fc224 */ /* 0x004fe200078e02ff */
[----:B------:R-:W-:-:S03]  /*48c0*/  ISETP.LT.OR P3, PT, R3, 0x1, !P0 ;  /* 0x000000010300780c */ /* 0x000fc60004761670 */
[----:B------:R-:W-:Y:S01]  /*48d0*/  @!P2 IMAD R85, R85, R22, RZ ;  /* 0x000000165555a224 */ /* 0x000fe200078e02ff */
[----:B------:R-:W-:Y:S01]  /*48e0*/  @!P4 STG.E.U8 desc[UR36][R92.64+0x38], R15 ;  /* 0x0000380f5c00c986 */ /* 0x000fe2000c101124 */
[----:B------:R-:W-:-:S03]  /*48f0*/  ISETP.LT.OR P4, PT, R3, 0x2, !P0 ;  /* 0x000000020300780c */ /* 0x000fc60004781670 */
[----:B------:R-:W-:Y:S01]  /*4900*/  @!P2 STG.E.U8 desc[UR36][R92.64+0x39], R85 ;  /* 0x000039555c00a986 */ /* 0x000fe2000c101124 */
[-C--:B0-----:R-:W-:Y:S01]  /*4910*/  @!P5 IMAD R5, R86, R22.reuse, RZ ;  /* 0x000000165605d224 */ /* 0x081fe200078e02ff */
[----:B------:R-:W-:Y:S01]  /*4920*/  ISETP.GE.AND P2, PT, R100, 0x89, PT ;  /* 0x000000896400780c */ /* 0x000fe20003f46270 */
[-C--:B------:R-:W-:Y:S02]  /*4930*/  @!P1 IMAD R87, R87, R22.reuse, RZ ;  /* 0x0000001657579224 */ /* 0x080fe400078e02ff */
[----:B-1----:R-:W-:Y:S01]  /*4940*/  @!P3 IMAD R13, R24, R22, RZ ;  /* 0x00000016180db224 */ /* 0x002fe200078e02ff */
[----:B------:R0:W-:Y:S01]  /*4950*/  @!P5 STG.E.U8 desc[UR36][R6.64+0x38], R5 ;  /* 0x000038050600d986 */ /* 0x0001e2000c101124 */
[----:B------:R-:W-:-:S03]  /*4960*/  ISETP.LT.OR P5, PT, R3, 0x1, !P2 ;  /* 0x000000010300780c */ /* 0x000fc600057a1670 */
[----:B------:R-:W-:Y:S01]  /*4970*/  @!P4 IMAD R25, R25, R22, RZ ;  /* 0x000000161919c224 */ /* 0x000fe200078e02ff */
[----:B------:R-:W-:Y:S01]  /*4980*/  @!P1 STG.E.U8 desc[UR36][R6.64+0x39], R87 ;  /* 0x0000395706009986 */ /* 0x000fe2000c101124 */
[----:B------:R-:W-:-:S03]  /*4990*/  ISETP.LT.OR P1, PT, R3, 0x2, !P2 ;  /* 0x000000020300780c */ /* 0x000fc60005721670 */
[----:B------:R-:W-:Y:S01]  /*49a0*/  @!P3 STG.E.U8 desc[UR36][R8.64], R13 ;  /* 0x0000000d0800b986 */ /* 0x000fe2000c101124 */
[----:B------:R-:W-:-:S03]  /*49b0*/  ISETP.LT.OR P3, PT, R3, 0x9, !P0 ;  /* 0x000000090300780c */ /* 0x000fc60004761670 */
[----:B------:R-:W-:Y:S01]  /*49c0*/  @!P4 STG.E.U8 desc[UR36][R8.64+0x1], R25 ;  /* 0x000001190800c986 */ /* 0x000fe2000c101124 */
[----:B------:R-:W-:Y:S01]  /*49d0*/  ISETP.LT.OR P4, PT, R3, 0xa, !P0 ;  /* 0x0000000a0300780c */ /* 0x000fe20004781670 */
[----:B0-----:R-:W-:-:S04]  /*49e0*/  @!P5 IMAD R5, R26, R22, RZ ;  /* 0x000000161a05d224 */ /* 0x001fc800078e02ff */
[-C--:B------:R-:W-:Y:S01]  /*49f0*/  @!P1 IMAD R27, R27, R22.reuse, RZ ;  /* 0x000000161b1b9224 */ /* 0x080fe200078e02ff */
[----:B------:R0:W-:Y:S01]  /*4a00*/  @!P5 STG.E.U8 desc[UR36][R10.64], R5 ;  /* 0x000000050a00d986 */ /* 0x0001e2000c101124 */
[C---:B------:R-:W-:Y:S02]  /*4a10*/  ISETP.LT.OR P5, PT, R3.reuse, 0x9, !P2 ;  /* 0x000000090300780c */ /* 0x040fe400057a1670 */
[-C--:B------:R-:W-:Y:S01]  /*4a20*/  @!P3 IMAD R15, R28, R22.reuse, RZ ;  /* 0x000000161c0fb224 */ /* 0x080fe200078e02ff */
[----:B------:R-:W-:Y:S01]  /*4a30*/  @!P1 STG.E.U8 desc[UR36][R10.64+0x1], R27 ;  /* 0x0000011b0a009986 */ /* 0x000fe2000c101124 */
[----:B------:R-:W-:Y:S02]  /*4a40*/  ISETP.LT.OR P1, PT, R3, 0xa, !P2 ;  /* 0x0000000a0300780c */ /* 0x000fe40005721670 */
[----:B------:R-:W-:Y:S01]  /*4a50*/  @!P4 IMAD R29, R29, R22, RZ ;  /* 0x000000161d1dc224 */ /* 0x000fe200078e02ff */
        /* <DEDUP_REMOVED lines=40> */
[----:B-1----:R-:W-:-:S04]  /*4ce0*/  @!P5 IMAD R13, R42, R22, RZ ;  /* 0x000000162a0dd224 */ /* 0x002fc800078e02ff */
        /* <DEDUP_REMOVED lines=12> */
[----:B------:R-:W-:-:S04]  /*4db0*/  @!P1 IMAD R7, R46, R22, RZ ;  /* 0x000000162e079224 */ /* 0x000fc800078e02ff */
[-C--:B------:R-:W-:Y:S01]  /*4dc0*/  @!P3 IMAD R47, R47, R22.reuse, RZ ;  /* 0x000000162f2fb224 */ /* 0x080fe200078e02ff */
[----:B------:R1:W-:Y:S01]  /*4dd0*/  @!P1 STG.E.U8 desc[UR36][R10.64+0x28], R7 ;  /* 0x000028070a009986 */ /* 0x0003e2000c101124 */
[----:B------:R-:W-:Y:S02]  /*4de0*/  ISETP.LT.OR P1, PT, R3, 0x31, !P2 ;  /* 0x000000310300780c */ /* 0x000fe40005721670 */
[----:B------:R-:W-:Y:S01]  /*4df0*/  @!P4 IMAD R49, R49, R22, RZ ;  /* 0x000000163131c224 */ /* 0x000fe200078e02ff */
[----:B------:R2:W-:Y:S01]  /*4e00*/  @!P3 STG.E.U8 desc[UR36][R10.64+0x29], R47 ;  /* 0x0000292f0a00b986 */ /* 0x0005e2000c101124 */
[C---:B------:R-:W-:Y:S02]  /*4e10*/  ISETP.LT.OR P3, PT, R3.reuse, 0x39, !P0 ;  /* 0x000000390300780c */ /* 0x040fe40004761670 */
[C---:B------:R-:W-:Y:S01]  /*4e20*/  ISETP.LT.OR P0, PT, R3.reuse, 0x3a, !P0 ;  /* 0x0000003a0300780c */ /* 0x040fe20004701670 */
[----:B------:R2:W-:Y:S01]  /*4e30*/  @!P4 STG.E.U8 desc[UR36][R8.64+0x31], R49 ;  /* 0x000031310800c986 */ /* 0x0005e2000c101124 */
[----:B------:R-:W-:-:S03]  /*4e40*/  ISETP.LT.OR P4, PT, R3, 0x32, !P2 ;  /* 0x000000320300780c */ /* 0x000fc60005781670 */
[----:B------:R2:W-:Y:S01]  /*4e50*/  @!P5 STG.E.U8 desc[UR36][R8.64+0x30], R13 ;  /* 0x0000300d0800d986 */ /* 0x0005e2000c101124 */
[C---:B------:R-:W-:Y:S02]  /*4e60*/  ISETP.LT.OR P5, PT, R3.reuse, 0x39, !P2 ;  /* 0x000000390300780c */ /* 0x040fe400057a1670 */
[----:B------:R-:W-:Y:S01]  /*4e70*/  ISETP.LT.OR P2, PT, R3, 0x3a, !P2 ;  /* 0x0000003a0300780c */ /* 0x000fe20005741670 */
[-C--:B------:R-:W-:Y:S02]  /*4e80*/  @!P1 IMAD R3, R50, R22.reuse, RZ ;  /* 0x0000001632039224 */ /* 0x080fe400078e02ff */
[-C--:B0-----:R-:W-:Y:S02]  /*4e90*/  @!P3 IMAD R5, R52, R22.reuse, RZ ;  /* 0x000000163405b224 */ /* 0x081fe400078e02ff */
[-C--:B------:R-:W-:Y:S01]  /*4ea0*/  @!P0 IMAD R53, R53, R22.reuse, RZ ;  /* 0x0000001635358224 */ /* 0x080fe200078e02ff */
[----:B------:R2:W-:Y:S01]  /*4eb0*/  @!P1 STG.E.U8 desc[UR36][R10.64+0x30], R3 ;  /* 0x000030030a009986 */ /* 0x0005e2000c101124 */
[----:B------:R-:W-:-:S04]  /*4ec0*/  @!P4 IMAD R51, R51, R22, RZ ;  /* 0x000000163333c224 */ /* 0x000fc800078e02ff */
[-C--:B-1----:R-:W-:Y:S01]  /*4ed0*/  @!P5 IMAD R7, R54, R22.reuse, RZ ;  /* 0x000000163607d224 */ /* 0x082fe200078e02ff */
[----:B------:R2:W-:Y:S01]  /*4ee0*/  @!P4 STG.E.U8 desc[UR36][R10.64+0x31], R51 ;  /* 0x000031330a00c986 */ /* 0x0005e2000c101124 */
[----:B------:R-:W-:-:S03]  /*4ef0*/  @!P2 IMAD R55, R55, R22, RZ ;  /* 0x000000163737a224 */ /* 0x000fc600078e02ff */
[----:B------:R2:W-:Y:S04]  /*4f00*/  @!P3 STG.E.U8 desc[UR36][R8.64+0x38], R5 ;  /* 0x000038050800b986 */ /* 0x0005e8000c101124 */
[----:B------:R2:W-:Y:S04]  /*4f10*/  @!P0 STG.E.U8 desc[UR36][R8.64+0x39], R53 ;  /* 0x0000393508008986 */ /* 0x0005e8000c101124 */
[----:B------:R2:W-:Y:S04]  /*4f20*/  @!P5 STG.E.U8 desc[UR36][R10.64+0x38], R7 ;  /* 0x000038070a00d986 */ /* 0x0005e8000c101124 */
[----:B------:R2:W-:Y:S02]  /*4f30*/  @!P2 STG.E.U8 desc[UR36][R10.64+0x39], R55 ;  /* 0x000039370a00a986 */ /* 0x0005e4000c101124 */
.L_x_158:
[----:B------:R-:W-:Y:S05]  /*4f40*/  BSYNC B0 ;  /* 0x0000000000007941 */ /* 0x000fea0003800000 */
.L_x_28:
[----:B------:R-:W-:Y:S01]  /*4f50*/  ULDC UR4, c[0x0][0xc] ;  /* 0x0000030000047ab9 */ /* 0x000fe20000000800 */
[----:B------:R-:W-:Y:S01]  /*4f60*/  ULDC UR5, c[0x0][0x10] ;  /* 0x0000040000057ab9 */ /* 0x000fe20000000800 */
[----:B--2---:R-:W2:Y:S01]  /*4f70*/  LDC R3, c[0x0][0x14] ;  /* 0x00000500ff037b82 */ /* 0x004ea20000000800 */
[----:B------:R-:W-:Y:S01]  /*4f80*/  UIMAD.WIDE.U32 UR4, UR4, UR5, URZ ;  /* 0x00000005040472a5 */ /* 0x000fe2000f8e003f */
[----:B------:R-:W-:Y:S02]  /*4f90*/  IMAD.MOV.U32 R91, RZ, RZ, -0x1 ;  /* 0xffffffffff5b7424 */ /* 0x000fe400078e00ff */
[----:B------:R-:W-:-:S03]  /*4fa0*/  IMAD.MOV.U32 R89, RZ, RZ, -0x1 ;  /* 0xffffffffff597424 */ /* 0x000fc600078e00ff */
[----:B--2---:R-:W-:-:S04]  /*4fb0*/  IMAD.WIDE.U32 R16, R3, UR4, R16 ;  /* 0x0000000403107c25 */ /* 0x004fc8000f8e0010 */
[----:B------:R-:W-:Y:S01]  /*4fc0*/  IMAD R3, R3, UR5, RZ ;  /* 0x0000000503037c24 */ /* 0x000fe2000f8e02ff */
[----:B------:R-:W-:Y:S02]  /*4fd0*/  ULDC.64 UR4, c[0x0][0x650] ;  /* 0x0001940000047ab9 */ /* 0x000fe40000000a00 */
[----:B------:R-:W-:Y:S01]  /*4fe0*/  ISETP.GE.U32.AND P0, PT, R16, UR4, PT ;  /* 0x0000000410007c0c */ /* 0x000fe2000bf06070 */
[--C-:B------:R-:W-:Y:S01]  /*4ff0*/  IMAD.IADD R17, R17, 0x1, R3.reuse ;  /* 0x0000000111117824 */ /* 0x100fe200078e0203 */
[----:B------:R-:W-:-:S04]  /*5000*/  PRMT R3, RZ, 0x7610, R3 ;  /* 0x00007610ff037816 */ /* 0x000fc80000000003 */
[----:B------:R-:W-:-:S13]  /*5010*/  ISETP.GE.U32.AND.EX P0, PT, R17, UR5, PT, P0 ;  /* 0x0000000511007c0c */ /* 0x000fda000bf06100 */
[----:B------:R-:W-:Y:S05]  /*5020*/  @P0 BRA `(.L_x_159) ;  /* 0x0000000400640947 */ /* 0x000fea0003800000 */
[----:B------:R-:W2:Y:S01]  /*5030*/  S2R R12, SR_CTAID.X ;  /* 0x00000000000c7919 */ /* 0x000ea20000002500 */
[----:B0--3--:R-:W0:Y:S01]  /*5040*/  LDC.64 R10, c[0x0][0x628] ;  /* 0x00018a00ff0a7b82 */ /* 0x009e220000000a00 */
[----:B------:R-:W-:Y:S01]  /*5050*/  ULDC UR4, c[0x0][0x150] ;  /* 0x0000540000047ab9 */ /* 0x000fe20000000800 */
[----:B------:R-:W-:Y:S01]  /*5060*/  IMAD.MOV.U32 R8, RZ, RZ, R16 ;  /* 0x000000ffff087224 */ /* 0x000fe200078e0010 */
[----:B------:R-:W3:Y:S01]  /*5070*/  S2R R24, SR_CTAID.Y ;  /* 0x0000000000187919 */ /* 0x000ee20000002600 */
[----:B------:R-:W-:-:S04]  /*5080*/  IMAD.MOV.U32 R9, RZ, RZ, R17 ;  /* 0x000000ffff097224 */ /* 0x000fc800078e0011 */
[----:B------:R-:W1:Y:S08]  /*5090*/  LDC R21, c[0x0][0x144] ;  /* 0x00005100ff157b82 */ /* 0x000e700000000800 */
[----:B------:R-:W1:Y:S08]  /*50a0*/  LDC R0, c[0x0][0x630] ;  /* 0x00018c00ff007b82 */ /* 0x000e700000000800 */
[----:B------:R-:W1:Y:S01]  /*50b0*/  LDC.64 R14, c[0x0][0x620] ;  /* 0x00018800ff0e7b82 */ /* 0x000e620000000a00 */
[----:B0-----:R-:W-:-:S04]  /*50c0*/  ISETP.NE.U32.AND P0, PT, R10, RZ, PT ;  /* 0x000000ff0a00720c */ /* 0x001fc80003f05070 */
[----:B------:R-:W-:Y:S02]  /*50d0*/  ISETP.NE.AND.EX P0, PT, R11, RZ, PT, P0 ;  /* 0x000000ff0b00720c */ /* 0x000fe40003f05300 */
[----:B--2---:R-:W-:-:S05]  /*50e0*/  I2FP.F32.U32 R3, R12 ;  /* 0x0000000c00037245 */ /* 0x004fca0000201000 */
[----:B------:R-:W-:-:S04]  /*50f0*/  FMUL R3, R3, UR4 ;  /* 0x0000000403037c20 */ /* 0x000fc80008400000 */
[----:B------:R0:W2:Y:S02]  /*5100*/  F2I.U32.TRUNC.NTZ R20, R3 ;  /* 0x0000000300147305 */ /* 0x0000a4000020f000 */
[----:B---3--:R-:W-:Y:S05]  /*5110*/  @!P0 BRA `(.L_x_160) ;  /* 0x0000000000288947 */ /* 0x008fea0003800000 */
[----:B0-----:R-:W0:Y:S02]  /*5120*/  LDC R3, c[0x0][0x634] ;  /* 0x00018d00ff037b82 */ /* 0x001e240000000800 */
        /* <DEDUP_REMOVED lines=9> */
.L_x_160:
[----:B------:R-:W3:Y:S01]  /*51c0*/  LDC.64 R28, c[0x0][0x640] ;  /* 0x00019000ff1c7b82 */ /* 0x000ee20000000a00 */
[-CC-:B-1----:R-:W-:Y:S01]  /*51d0*/  SHF.R.U64 R89, R8, R0.reuse, R9.reuse ;  /* 0x0000000008597219 */ /* 0x182fe20000001209 */
[----:B--2---:R-:W-:Y:S01]  /*51e0*/  IMAD.MOV R20, RZ, RZ, -R20 ;  /* 0x000000ffff147224 */ /* 0x004fe200078e0a14 */
[----:B------:R-:W-:Y:S01]  /*51f0*/  SHF.R.U32.HI R0, RZ, R0, R9 ;  /* 0x00000000ff007219 */ /* 0x000fe20000011609 */
[----:B------:R-:W-:Y:S01]  /*5200*/  ULDC UR4, c[0x0][0x154] ;  /* 0x0000550000047ab9 */ /* 0x000fe20000000800 */
[----:B0-----:R-:W-:Y:S01]  /*5210*/  IADD3 R3, P0, RZ, -R89, RZ ;  /* 0x80000059ff037210 */ /* 0x001fe20007f1e0ff */
[----:B------:R-:W-:Y:S02]  /*5220*/  IMAD R21, R21, R20, R12 ;  /* 0x0000001415157224 */ /* 0x000fe400078e020c */
[----:B------:R-:W0:Y:S01]  /*5230*/  LDC R6, c[0x0][0x618] ;  /* 0x00018600ff067b82 */ /* 0x000e220000000800 */
[----:B------:R-:W-:Y:S02]  /*5240*/  IMAD.MOV.U32 R7, RZ, RZ, 0x1 ;  /* 0x00000001ff077424 */ /* 0x000fe400078e00ff */
[----:B------:R-:W-:-:S04]  /*5250*/  IMAD.X R5, RZ, RZ, ~R0, P0 ;  /* 0x000000ffff057224 */ /* 0x000fc800000e0e00 */
[-C--:B------:R-:W-:Y:S01]  /*5260*/  IMAD R0, R5, R14.reuse, RZ ;  /* 0x0000000e05007224 */ /* 0x080fe200078e02ff */
[----:B------:R-:W1:Y:S01]  /*5270*/  LDC R8, c[0x0][0x608] ;  /* 0x00018200ff087b82 */ /* 0x000e620000000800 */
[----:B------:R-:W-:-:S04]  /*5280*/  IMAD.WIDE.U32 R4, R3, R14, R16 ;  /* 0x0000000e03047225 */ /* 0x000fc800078e0010 */
[----:B------:R-:W-:Y:S01]  /*5290*/  IMAD R3, R3, R15, R0 ;  /* 0x0000000f03037224 */ /* 0x000fe200078e0200 */
[----:B------:R-:W-:Y:S02]  /*52a0*/  I2FP.F32.U32 R0, R24 ;  /* 0x0000001800007245 */ /* 0x000fe40000201000 */
[----:B------:R-:W2:Y:S01]  /*52b0*/  LDC R26, c[0x0][0x658] ;  /* 0x00019600ff1a7b82 */ /* 0x000ea20000000800 */
[----:B------:R-:W-:Y:S01]  /*52c0*/  IMAD.IADD R3, R5, 0x1, R3 ;  /* 0x0000000105037824 */ /* 0x000fe200078e0203 */
[----:B---3--:R-:W-:Y:S01]  /*52d0*/  ISETP.NE.U32.AND P0, PT, R28, RZ, PT ;  /* 0x000000ff1c00720c */ /* 0x008fe20003f05070 */
[----:B------:R-:W-:Y:S01]  /*52e0*/  FMUL R0, R0, UR4 ;  /* 0x0000000400007c20 */ /* 0x000fe20008400000 */
[----:B------:R-:W-:Y:S02]  /*52f0*/  IMAD.MOV.U32 R5, RZ, RZ, -0x1 ;  /* 0xffffffffff057424 */ /* 0x000fe400078e00ff */
[----:B------:R-:W-:Y:S01]  /*5300*/  ISETP.NE.AND.EX P0, PT, R29, RZ, PT, P0 ;  /* 0x000000ff1d00720c */ /* 0x000fe20003f05300 */
[----:B------:R3:W2:Y:S01]  /*5310*/  F2I.U32.TRUNC.NTZ R13, R0 ;  /* 0x00000000000d7305 */ /* 0x0006a2000020f000 */
[----:B------:R-:W3:Y:S01]  /*5320*/  LDC R15, c[0x0][0x148] ;  /* 0x00005200ff0f7b82 */ /* 0x000ee20000000800 */
[----:B0-----:R-:W-:-:S02]  /*5330*/  SHF.R.U64 R12, R4, R6, R3 ;  /* 0x00000006040c7219 */ /* 0x001fc40000001203 */
[----:B------:R-:W-:-:S05]  /*5340*/  SHF.R.U32.HI R3, RZ, R6, R3 ;  /* 0x00000006ff037219 */ /* 0x000fca0000011603 */
[----:B------:R-:W0:Y:S01]  /*5350*/  LDC R20, c[0x0][0x600] ;  /* 0x00018000ff147b82 */ /* 0x000e220000000800 */
[-CC-:B-1----:R-:W-:Y:S02]  /*5360*/  SHF.R.U64 R10, R12, R8.reuse, R3.reuse ;  /* 0x000000080c0a7219 */ /* 0x182fe40000001203 */
[----:B------:R-:W-:-:S05]  /*5370*/  SHF.R.U32.HI R3, RZ, R8, R3 ;  /* 0x00000008ff037219 */ /* 0x000fca0000011603 */
[----:B------:R-:W1:Y:S01]  /*5380*/  LDC R27, c[0x0][0x648] ;  /* 0x00019200ff1b7b82 */ /* 0x000e620000000800 */
[-C--:B--2---:R-:W-:Y:S02]  /*5390*/  SHF.L.U32 R4, R5, R26.reuse, RZ ;  /* 0x0000001a05047219 */ /* 0x084fe400000006ff */
[-CC-:B------:R-:W-:Y:S02]  /*53a0*/  SHF.R.U64 R14, R10, R26.reuse, R3.reuse ;  /* 0x0000001a0a0e7219 */ /* 0x180fe40000001203 */
[----:B------:R-:W-:Y:S02]  /*53b0*/  SHF.R.U32.HI R5, RZ, R26, R3 ;  /* 0x0000001aff057219 */ /* 0x000fe40000011603 */
[----:B------:R-:W-:Y:S01]  /*53c0*/  LOP3.LUT R25, RZ, R4, RZ, 0x33, !PT ;  /* 0x00000004ff197212 */ /* 0x000fe200078e33ff */
[----:B------:R-:W2:Y:S01]  /*53d0*/  LDC R30, c[0x0][0x638] ;  /* 0x00018e00ff1e7b82 */ /* 0x000ea20000000800 */
[----:B------:R-:W-:Y:S01]  /*53e0*/  SHF.L.U32 R26, R7, R26, RZ ;  /* 0x0000001a071a7219 */ /* 0x000fe200000006ff */
[----:B------:R-:W-:-:S06]  /*53f0*/  IMAD.MOV.U32 R4, RZ, RZ, R14 ;  /* 0x000000ffff047224 */ /* 0x000fcc00078e000e */
[----:B------:R-:W0:Y:S01]  /*5400*/  LDC R31, c[0x0][0x610] ;  /* 0x00018400ff1f7b82 */ /* 0x000e220000000800 */
[----:B------:R-:W-:Y:S05]  /*5410*/  @!P0 BRA `(.L_x_161) ;  /* 0x0000000000288947 */ /* 0x000fea0003800000 */
[----:B------:R-:W4:Y:S02]  /*5420*/  LDC R3, c[0x0][0x64c] ;  /* 0x00019300ff037b82 */ /* 0x000f240000000800 */
[----:B----4-:R-:W-:-:S05]  /*5430*/  IADD3 R3, P0, R14, R3, RZ ;  /* 0x000000030e037210 */ /* 0x010fca0007f1e0ff */
        /* <DEDUP_REMOVED lines=8> */
.L_x_161:
[----:B------:R-:W-:Y:S01]  /*54c0*/  ISETP.NE.AND P0, PT, R2, 0x1, PT ;  /* 0x000000010200780c */ /* 0x000fe20003f05270 */
[----:B0-----:R-:W-:Y:S01]  /*54d0*/  VIADD R7, R20, 0xffffffff ;  /* 0xffffffff14077836 */ /* 0x001fe20000000000 */
[----:B-1-3--:R-:W-:Y:S01]  /*54e0*/  SHF.R.U64 R0, R4, R27, R5 ;  /* 0x0000001b04007219 */ /* 0x00afe20000001205 */
[----:B------:R-:W-:Y:S01]  /*54f0*/  IMAD.MOV R13, RZ, RZ, -R13 ;  /* 0x000000ffff0d7224 */ /* 0x000fe200078e0a0d */
[----:B------:R-:W-:Y:S01]  /*5500*/  LOP3.LUT R5, R10, R25, RZ, 0xc0, !PT ;  /* 0x000000190a057212 */ /* 0x000fe200078ec0ff */
[----:B------:R-:W-:Y:S01]  /*5510*/  IMAD.MOV.U32 R4, RZ, RZ, 0x1 ;  /* 0x00000001ff047424 */ /* 0x000fe200078e00ff */
[----:B------:R-:W-:Y:S01]  /*5520*/  LOP3.LUT R12, R12, R7, RZ, 0xc0, !PT ;  /* 0x000000070c0c7212 */ /* 0x000fe200078ec0ff */
[----:B------:R-:W-:Y:S02]  /*5530*/  IMAD.MOV R3, RZ, RZ, -R0 ;  /* 0x000000ffff037224 */ /* 0x000fe400078e0a00 */
[----:B------:R-:W-:Y:S02]  /*5540*/  IMAD R0, R26, R0, R5 ;  /* 0x000000001a007224 */ /* 0x000fe400078e0205 */
[----:B--2---:R-:W-:-:S02]  /*5550*/  IMAD R3, R3, R30, R14 ;  /* 0x0000001e03037224 */ /* 0x004fc400078e020e */
[----:B------:R-:W-:Y:S02]  /*5560*/  @P0 IMAD R21, R15, R13, R24 ;  /* 0x0000000d0f150224 */ /* 0x000fe400078e0218 */
[----:B------:R-:W-:Y:S01]  /*5570*/  IMAD R5, R3, R20, R12 ;  /* 0x0000001403057224 */ /* 0x000fe200078e020c */
[----:B------:R-:W-:Y:S01]  /*5580*/  PRMT R3, R4, 0x7610, R3 ;  /* 0x0000761004037816 */ /* 0x000fe20000000003 */
[----:B------:R-:W-:-:S05]  /*5590*/  IMAD R0, R0, R31, R21 ;  /* 0x0000001f00007224 */ /* 0x000fca00078e0215 */
[----:B------:R-:W-:Y:S02]  /*55a0*/  SEL R91, R5, R0, !P0 ;  /* 0x00000000055b7207 */ /* 0x000fe40004000000 */
[----:B------:R-:W-:-:S07]  /*55b0*/  SEL R0, R0, R5, !P0 ;  /* 0x0000000500007207 */ /* 0x000fce0004000000 */
.L_x_159:
[----:B------:R-:W-:Y:S01]  /*55c0*/  LOP3.LUT P0, RZ, R3, 0xff, RZ, 0xc0, !PT ;  /* 0x000000ff03ff7812 */ /* 0x000fe2000780c0ff */
[----:B------:R-:W-:-:S12]  /*55d0*/  IMAD.MOV.U32 R90, RZ, RZ, R0 ;  /* 0x000000ffff5a7224 */ /* 0x000fd800078e0000 */
[----:B------:R-:W-:Y:S05]  /*55e0*/  @P0 BRA `(.L_x_162) ;  /* 0xffffffb8005c0947 */ /* 0x000fea000383ffff */
[----:B------:R-:W-:Y:S05]  /*55f0*/  EXIT ;  /* 0x000000000000794d */ /* 0x000fea0003800000 */
.L_x_3:
[----:B0-----:R-:W-:Y:S01]  /*5600*/  ULDC.64 UR4, c[0x0][0x650] ;  /* 0x0001940000047ab9 */ /* 0x001fe20000000a00 */
        /* <DEDUP_REMOVED lines=25> */
.L_x_164:
[--C-:B------:R-:W-:Y:S01]  /*57a0*/  SHF.R.U64 R12, R10, R14, R11.reuse ;  /* 0x0000000e0a0c7219 */ /* 0x100fe2000000120b */
[----:B------:R-:W0:Y:S01]  /*57b0*/  LDC R22, c[0x0][0x618] ;  /* 0x00018600ff167b82 */ /* 0x000e220000000800 */
[----:B------:R-:W-:Y:S01]  /*57c0*/  I2FP.F32.U32 R6, R4 ;  /* 0x0000000400067245 */ /* 0x000fe20000201000 */
[----:B------:R-:W-:Y:S01]  /*57d0*/  ULDC UR4, c[0x0][0x150] ;  /* 0x0000540000047ab9 */ /* 0x000fe20000000800 */
[----:B------:R-:W-:Y:S02]  /*57e0*/  SHF.R.U32.HI R5, RZ, R14, R11 ;  /* 0x0000000eff057219 */ /* 0x000fe4000001160b */
[----:B------:R-:W-:Y:S01]  /*57f0*/  IADD3 R9, P0, RZ, -R12, RZ ;  /* 0x8000000cff097210 */ /* 0x000fe20007f1e0ff */
[----:B------:R-:W-:Y:S01]  /*5800*/  FMUL R11, R6, UR4 ;  /* 0x00000004060b7c20 */ /* 0x000fe20008400000 */
[----:B------:R-:W-:Y:S01]  /*5810*/  ULDC UR4, c[0x0][0x154] ;  /* 0x0000550000047ab9 */ /* 0x000fe20000000800 */
[----:B------:R-:W1:Y:S02]  /*5820*/  LDC.64 R24, c[0x0][0x640] ;  /* 0x00019000ff187b82 */ /* 0x000e640000000a00 */
[----:B------:R-:W-:-:S02]  /*5830*/  IMAD.X R5, RZ, RZ, ~R5, P0 ;  /* 0x000000ffff057224 */ /* 0x000fc400000e0e05 */
[----:B------:R-:W2:Y:S01]  /*5840*/  F2I.U32.TRUNC.NTZ R11, R11 ;  /* 0x0000000b000b7305 */ /* 0x000ea2000020f000 */
[----:B------:R-:W-:-:S03]  /*5850*/  IMAD.WIDE.U32 R6, R9, R20, R16 ;  /* 0x0000001409067225 */ /* 0x000fc600078e0010 */
[----:B------:R-:W3:Y:S01]  /*5860*/  LDC R13, c[0x0][0x144] ;  /* 0x00005100ff0d7b82 */ /* 0x000ee20000000800 */
[----:B------:R-:W-:-:S04]  /*5870*/  IMAD R8, R5, R20, RZ ;  /* 0x0000001405087224 */ /* 0x000fc800078e02ff */
[----:B------:R-:W-:Y:S02]  /*5880*/  IMAD R5, R9, R21, R8 ;  /* 0x0000001509057224 */ /* 0x000fe400078e0208 */
[----:B------:R-:W-:Y:S01]  /*5890*/  IMAD.MOV.U32 R8, RZ, RZ, -0x1 ;  /* 0xffffffffff087424 */ /* 0x000fe200078e00ff */
[----:B------:R-:W4:Y:S01]  /*58a0*/  LDC R14, c[0x0][0x608] ;  /* 0x00018200ff0e7b82 */ /* 0x000f220000000800 */
[----:B------:R-:W-:Y:S01]  /*58b0*/  IMAD.IADD R5, R7, 0x1, R5 ;  /* 0x0000000107057824 */ /* 0x000fe200078e0205 */
[----:B------:R-:W-:-:S04]  /*58c0*/  I2FP.F32.U32 R7, R3 ;  /* 0x0000000300077245 */ /* 0x000fc80000201000 */
[-C--:B0-----:R-:W-:Y:S01]  /*58d0*/  SHF.R.U64 R10, R6, R22.reuse, R5 ;  /* 0x00000016060a7219 */ /* 0x081fe20000001205 */
[----:B--2---:R-:W-:Y:S01]  /*58e0*/  IMAD.MOV R6, RZ, RZ, -R11 ;  /* 0x000000ffff067224 */ /* 0x004fe200078e0a0b */
[----:B------:R-:W0:Y:S01]  /*58f0*/  LDC R9, c[0x0][0x658] ;  /* 0x00019600ff097b82 */ /* 0x000e220000000800 */
[----:B-1----:R-:W-:Y:S01]  /*5900*/  ISETP.NE.U32.AND P0, PT, R24, RZ, PT ;  /* 0x000000ff1800720c */ /* 0x002fe20003f05070 */
[----:B------:R-:W-:Y:S01]  /*5910*/  FMUL R7, R7, UR4 ;  /* 0x0000000407077c20 */ /* 0x000fe20008400000 */
[----:B------:R-:W-:Y:S02]  /*5920*/  SHF.R.U32.HI R5, RZ, R22, R5 ;  /* 0x00000016ff057219 */ /* 0x000fe40000011605 */
[----:B------:R-:W-:-:S03]  /*5930*/  ISETP.NE.AND.EX P0, PT, R25, RZ, PT, P0 ;  /* 0x000000ff1900720c */ /* 0x000fc60003f05300 */
[----:B------:R-:W1:Y:S01]  /*5940*/  LDC R20, c[0x0][0x148] ;  /* 0x00005200ff147b82 */ /* 0x000e620000000800 */
[----:B---3--:R-:W-:Y:S02]  /*5950*/  IMAD R23, R13, R6, R4 ;  /* 0x000000060d177224 */ /* 0x008fe400078e0204 */
[----:B------:R-:W-:-:S05]  /*5960*/  IMAD.MOV.U32 R6, RZ, RZ, 0x1 ;  /* 0x00000001ff067424 */ /* 0x000fca00078e00ff */
[----:B------:R-:W2:Y:S01]  /*5970*/  LDC R21, c[0x0][0x600] ;  /* 0x00018000ff157b82 */ /* 0x000ea20000000800 */
[-CC-:B----4-:R-:W-:Y:S02]  /*5980*/  SHF.R.U64 R13, R10, R14.reuse, R5.reuse ;  /* 0x0000000e0a0d7219 */ /* 0x190fe40000001205 */
[----:B------:R-:W-:Y:S02]  /*5990*/  SHF.R.U32.HI R4, RZ, R14, R5 ;  /* 0x0000000eff047219 */ /* 0x000fe40000011605 */
[----:B------:R3:W4:Y:S03]  /*59a0*/  F2I.U32.TRUNC.NTZ R14, R7 ;  /* 0x00000007000e7305 */ /* 0x000726000020f000 */
[----:B------:R-:W1:Y:S01]  /*59b0*/  LDC R26, c[0x0][0x648] ;  /* 0x00019200ff1a7b82 */ /* 0x000e620000000800 */
[-C--:B0-----:R-:W-:Y:S02]  /*59c0*/  SHF.R.U64 R15, R13, R9.reuse, R4 ;  /* 0x000000090d0f7219 */ /* 0x081fe40000001204 */
[----:B------:R-:W-:-:S02]  /*59d0*/  SHF.L.U32 R8, R8, R9, RZ ;  /* 0x0000000908087219 */ /* 0x000fc400000006ff */
[-C--:B------:R-:W-:Y:S01]  /*59e0*/  SHF.R.U32.HI R5, RZ, R9.reuse, R4 ;  /* 0x00000009ff057219 */ /* 0x080fe20000011604 */
[----:B------:R-:W-:Y:S01]  /*59f0*/  IMAD.MOV.U32 R4, RZ, RZ, R15 ;  /* 0x000000ffff047224 */ /* 0x000fe200078e000f */
[----:B------:R-:W-:Y:S01]  /*5a00*/  SHF.L.U32 R22, R6, R9, RZ ;  /* 0x0000000906167219 */ /* 0x000fe200000006ff */
[----:B------:R-:W0:Y:S01]  /*5a10*/  LDC R27, c[0x0][0x638] ;  /* 0x00018e00ff1b7b82 */ /* 0x000e220000000800 */
[----:B------:R-:W-:-:S07]  /*5a20*/  LOP3.LUT R28, RZ, R8, RZ, 0x33, !PT ;  /* 0x00000008ff1c7212 */ /* 0x000fce00078e33ff */
        /* <DEDUP_REMOVED lines=12> */
.L_x_165:
[----:B------:R-:W-:Y:S01]  /*5af0*/  ISETP.NE.AND P0, PT, R2, 0x1, PT ;  /* 0x000000010200780c */ /* 0x000fe20003f05270 */
[----:B--2---:R-:W-:Y:S01]  /*5b00*/  VIADD R7, R21, 0xffffffff ;  /* 0xffffffff15077836 */ /* 0x004fe20000000000 */
[----:B-1----:R-:W-:Y:S01]  /*5b10*/  SHF.R.U64 R5, R4, R26, R5 ;  /* 0x0000001a04057219 */ /* 0x002fe20000001205 */
[----:B------:R-:W-:Y:S01]  /*5b20*/  IMAD.MOV R14, RZ, RZ, -R14 ;  /* 0x000000ffff0e7224 */ /* 0x000fe200078e0a0e */
[----:B------:R-:W-:Y:S01]  /*5b30*/  LOP3.LUT R4, R13, R28, RZ, 0xc0, !PT ;  /* 0x0000001c0d047212 */ /* 0x000fe200078ec0ff */
[----:B------:R-:W-:Y:S01]  /*5b40*/  IMAD.MOV.U32 R8, RZ, RZ, R12 ;  /* 0x000000ffff087224 */ /* 0x000fe200078e000c */
[----:B------:R-:W-:Y:S01]  /*5b50*/  LOP3.LUT R10, R10, R7, RZ, 0xc0, !PT ;  /* 0x000000070a0a7212 */ /* 0x000fe200078ec0ff */
[----:B------:R-:W-:Y:S02]  /*5b60*/  IMAD.MOV R6, RZ, RZ, -R5 ;  /* 0x000000ffff067224 */ /* 0x000fe400078e0a05 */
[----:B------:R-:W-:-:S04]  /*5b70*/  IMAD R4, R22, R5, R4 ;  /* 0x0000000516047224 */ /* 0x000fc800078e0204 */
[----:B------:R-:W-:Y:S02]  /*5b80*/  @P0 IMAD R23, R20, R14, R3 ;  /* 0x0000000e14170224 */ /* 0x000fe400078e0203 */
[----:B0-----:R-:W-:Y:S02]  /*5b90*/  IMAD R3, R6, R27, R15 ;  /* 0x0000001b06037224 */ /* 0x001fe400078e020f */
[----:B------:R-:W-:Y:S02]  /*5ba0*/  IMAD R7, R4, R29, R23 ;  /* 0x0000001d04077224 */ /* 0x000fe400078e0217 */
[----:B------:R-:W-:Y:S02]  /*5bb0*/  IMAD R4, R3, R21, R10 ;  /* 0x0000001503047224 */ /* 0x000fe400078e020a */
[----:B------:R-:W-:-:S03]  /*5bc0*/  IMAD.MOV.U32 R6, RZ, RZ, 0x1 ;  /* 0x00000001ff067424 */ /* 0x000fc600078e00ff */
[----:B------:R-:W-:Y:S02]  /*5bd0*/  SEL R9, R4, R7, !P0 ;  /* 0x0000000704097207 */ /* 0x000fe40004000000 */
[----:B------:R-:W-:-:S07]  /*5be0*/  SEL R7, R7, R4, !P0 ;  /* 0x0000000407077207 */ /* 0x000fce0004000000 */
.L_x_163:
[----:B------:R-:W-:-:S08]  /*5bf0*/  NOP ;  /* 0x0000000000007918 */ /* 0x000fd00000000000 */
[----:B------:R-:W0:-:S00]  /*5c00*/  USETMAXREG.DEALLOC.CTAPOOL 0x28 ;  /* 0x00000028000079c8 */ /* 0x000e0000080e0500 */
[----:B0-----:R-:W-:-:S13]  /*5c10*/  ISETP.NE.AND P0, PT, R0, RZ, PT ;  /* 0x000000ff0000720c */ /* 0x001fda0003f05270 */
[----:B------:R-:W-:Y:S05]  /*5c20*/  @P0 EXIT ;  /* 0x000000000000094d */ /* 0x000fea0003800000 */
[----:B------:R-:W-:Y:S01]  /*5c30*/  LOP3.LUT P0, RZ, R6, 0xff, RZ, 0xc0, !PT ;  /* 0x000000ff06ff7812 */ /* 0x000fe2000780c0ff */
[----:B------:R-:W-:Y:S02]  /*5c40*/  IMAD.MOV.U32 R0, RZ, RZ, 0x1 ;  /* 0x00000001ff007424 */ /* 0x000fe400078e00ff */
[----:B------:R-:W-:-:S10]  /*5c50*/  IMAD.MOV.U32 R12, RZ, RZ, RZ ;  /* 0x000000ffff0c7224 */ /* 0x000fd400078e00ff */
[----:B------:R-:W-:Y:S05]  /*5c60*/  @!P0 BRA `(.L_x_166) ;  /* 0x0000000c00308947 */ /* 0x000fea0003800000 */
[----:B------:R-:W0:Y:S01]  /*5c70*/  LDC R0, c[0x0][0x28c] ;  /* 0x0000a300ff007b82 */ /* 0x000e220000000800 */
[----:B------:R-:W-:Y:S01]  /*5c80*/  ULDC UR5, c[0x0][0x600] ;  /* 0x0001800000057ab9 */ /* 0x000fe20000000800 */
[----:B------:R-:W-:Y:S01]  /*5c90*/  ULDC UR4, c[0x0][0xc] ;  /* 0x0000030000047ab9 */ /* 0x000fe20000000800 */
[----:B------:R-:W-:Y:S01]  /*5ca0*/  UIADD3 UR16, UR5, -0x1, URZ ;  /* 0xffffffff05107890 */ /* 0x000fe2000fffe03f */
[C---:B------:R-:W-:Y:S01]  /*5cb0*/  LOP3.LUT P2, RZ, R18.reuse, 0x7f, RZ, 0xc0, !PT ;  /* 0x0000007f12ff7812 */ /* 0x040fe2000784c0ff */
[----:B------:R-:W-:Y:S01]  /*5cc0*/  ULDC UR6, c[0x0][0x658] ;  /* 0x0001960000067ab9 */ /* 0x000fe20000000800 */
[----:B------:R-:W-:Y:S01]  /*5cd0*/  ULDC UR5, c[0x0][0x10] ;  /* 0x0000040000057ab9 */ /* 0x000fe20000000800 */
[----:B------:R-:W-:Y:S01]  /*5ce0*/  UMOV UR7, 0xffffffff ;  /* 0xffffffff00077882 */ /* 0x000fe20000000000 */
[----:B------:R-:W-:Y:S01]  /*5cf0*/  UMOV UR8, 0x1 ;  /* 0x0000000100087882 */ /* 0x000fe20000000000 */
[----:B------:R-:W-:Y:S01]  /*5d00*/  UIMAD.WIDE.U32 UR4, UR4, UR5, URZ ;  /* 0x00000005040472a5 */ /* 0x000fe2000f8e003f */
[----:B------:R-:W-:Y:S01]  /*5d10*/  LOP3.LUT P0, RZ, R18, 0x1f, RZ, 0xc0, !PT ;  /* 0x0000001f12ff7812 */ /* 0x000fe2000780c0ff */
[----:B------:R-:W-:Y:S01]  /*5d20*/  USHF.L.U32 UR7, UR7, UR6, URZ ;  /* 0x0000000607077299 */ /* 0x000fe2000800063f */
[----:B------:R-:W-:Y:S01]  /*5d30*/  BSSY B0, `(.L_x_166) ;  /* 0x00000bf000007945 */ /* 0x000fe20003800000 */
[----:B------:R-:W-:Y:S01]  /*5d40*/  USHF.L.U32 UR18, UR8, UR6, URZ ;  /* 0x0000000608127299 */ /* 0x000fe2000800063f */
[----:B------:R-:W-:Y:S01]  /*5d50*/  IMAD.MOV.U32 R13, RZ, RZ, 0x1 ;  /* 0x00000001ff0d7424 */ /* 0x000fe200078e00ff */
[----:B------:R-:W-:Y:S01]  /*5d60*/  LOP3.LUT R11, R19, 0x2, RZ, 0xfc, !PT ;  /* 0x00000002130b7812 */ /* 0x000fe200078efcff */
[----:B------:R-:W-:Y:S01]  /*5d70*/  ULDC UR6, c[0x0][0x14] ;  /* 0x0000050000067ab9 */ /* 0x000fe20000000800 */
[----:B------:R-:W-:Y:S01]  /*5d80*/  PLOP3.LUT P0, PT, P0, P2, PT, 0x8a, 0x0 ;  /* 0x000000000000781c */ /* 0x000fe20000705172 */
[----:B------:R-:W-:Y:S01]  /*5d90*/  UIMAD.WIDE.U32 UR20, UR4, UR6, URZ ;  /* 0x00000006041472a5 */ /* 0x000fe2000f8e003f */
[----:B------:R-:W-:Y:S01]  /*5da0*/  IMAD.MOV.U32 R12, RZ, RZ, RZ ;  /* 0x000000ffff0c7224 */ /* 0x000fe200078e00ff */
[----:B------:R-:W-:-:S02]  /*5db0*/  UIMAD UR13, UR5, UR6, URZ ;  /* 0x00000006050d72a4 */ /* 0x000fc4000f8e023f */
[----:B------:R-:W-:Y:S01]  /*5dc0*/  ULOP3.LUT UR17, URZ, UR7, URZ, 0x33, !UPT ;  /* 0x000000073f117292 */ /* 0x000fe2000f8e333f */
[----:B0-----:R-:W-:Y:S01]  /*5dd0*/  VIADD R0, R0, 0x1f ;  /* 0x0000001f00007836 */ /* 0x001fe20000000000 */
[----:B------:R-:W-:Y:S01]  /*5de0*/  UIADD3 UR13, UR21, UR13, URZ ;  /* 0x0000000d150d7290 */ /* 0x000fe2000fffe03f */
[----:B------:R-:W-:-:S03]  /*5df0*/  ULDC.64 UR22, c[0x0][0x198] ;  /* 0x0000660000167ab9 */ /* 0x000fc60000000a00 */
[----:B------:R-:W-:-:S04]  /*5e00*/  SHF.R.S32.HI R3, RZ, 0x1f, R0 ;  /* 0x0000001fff037819 */ /* 0x000fc80000011400 */
[----:B------:R-:W-:Y:S01]  /*5e10*/  LEA.HI R3, R3, R0, RZ, 0x5 ;  /* 0x0000000003037211 */ /* 0x000fe200078f28ff */
[----:B------:R-:W-:-:S03]  /*5e20*/  IMAD.MOV.U32 R0, RZ, RZ, 0x1 ;  /* 0x00000001ff007424 */ /* 0x000fc600078e00ff */
[----:B------:R-:W-:-:S05]  /*5e30*/  SHF.R.S32.HI R3, RZ, 0x5, R3 ;  /* 0x00000005ff037819 */ /* 0x000fca0000011403 */
[----:B------:R-:W-:-:S07]  /*5e40*/  VIADD R10, R3, 0x1 ;  /* 0x00000001030a7836 */ /* 0x000fce0000000000 */
.L_x_178:
[----:B------:R-:W-:-:S03]  /*5e50*/  UMOV UR4, 0xffffffff ;  /* 0xffffffff00047882 */ /* 0x000fc60000000000 */
[----:B------:R-:W-:Y:S05]  /*5e60*/  BRA.DIV UR4, `(.L_x_167) ;  /* 0x0000000e04e07947 */ /* 0x000fea000b800000 */
[----:B------:R-:W-:-:S13]  /*5e70*/  ELECT P6, URZ, PT ;  /* 0x00000000003f782f */ /* 0x000fda00038c0000 */
.L_x_191:
[----:B------:R-:W0:Y:S01]  /*5e80*/  LDC R4, c[0x0][0x28c] ;  /* 0x0000a300ff047b82 */ /* 0x000e220000000800 */
[----:B------:R-:W-:Y:S01]  /*5e90*/  BSSY B1, `(.L_x_168) ;  /* 0x0000037000017945 */ /* 0x000fe20003800000 */
[----:B0-----:R-:W-:-:S13]  /*5ea0*/  ISETP.LT.OR P6, PT, R4, 0x1, !P6 ;  /* 0x000000010400780c */ /* 0x001fda00077c1670 */
[----:B------:R-:W-:Y:S05]  /*5eb0*/  @P6 BRA `(.L_x_169) ;  /* 0x0000000000d06947 */ /* 0x000fea0003800000 */
[----:B------:R-:W-:Y:S02]  /*5ec0*/  IMAD.SHL.U32 R15, R9, 0x40, RZ ;  /* 0x00000040090f7824 */ /* 0x000fe400078e00ff */
[----:B------:R-:W-:Y:S02]  /*5ed0*/  IMAD.SHL.U32 R18, R7, 0x100, RZ ;  /* 0x0000010007127824 */ /* 0x000fe400078e00ff */
[----:B------:R-:W-:Y:S02]  /*5ee0*/  IMAD.MOV.U32 R20, RZ, RZ, RZ ;  /* 0x000000ffff147224 */ /* 0x000fe400078e00ff */
[----:B------:R-:W-:Y:S02]  /*5ef0*/  IMAD.MOV.U32 R4, RZ, RZ, R10 ;  /* 0x000000ffff047224 */ /* 0x000fe400078e000a */
[----:B------:R-:W-:Y:S02]  /*5f00*/  IMAD.MOV.U32 R5, RZ, RZ, R0 ;  /* 0x000000ffff057224 */ /* 0x000fe400078e0000 */
[----:B------:R-:W-:-:S07]  /*5f10*/  IMAD.MOV.U32 R6, RZ, RZ, R12 ;  /* 0x000000ffff067224 */ /* 0x000fce00078e000c */
.L_x_173:
[----:B------:R-:W0:Y:S01]  /*5f20*/  S2R R14, SR_CgaCtaId ;  /* 0x00000000000e7919 */ /* 0x000e220000008800 */
[----:B------:R-:W-:Y:S01]  /*5f30*/  MOV R7, 0x400 ;  /* 0x0000040000077802 */ /* 0x000fe20000000f00 */
[----:B------:R-:W1:Y:S03]  /*5f40*/  @!P2 LDC R9, c[0x0][0x500] ;  /* 0x00014000ff09ab82 */ /* 0x000e660000000800 */
[----:B0-----:R-:W-:Y:S02]  /*5f50*/  LEA R21, R14, R7, 0x18 ;  /* 0x000000070e157211 */ /* 0x001fe400078ec0ff */
[----:B------:R-:W-:-:S03]  /*5f60*/  SHF.L.U32 R7, R5, 0x1f, RZ ;  /* 0x0000001f05077819 */ /* 0x000fc600000006ff */
[----:B------:R-:W-:-:S04]  /*5f70*/  IMAD R14, R6, 0x8, R21 ;  /* 0x00000008060e7824 */ /* 0x000fc800078e0215 */
[----:B------:R-:W0:Y:S02]  /*5f80*/  SYNCS.PHASECHK.TRANS64.TRYWAIT P1, [R14+URZ+0x30], R7 ;  /* 0x000030070e0075a7 */ /* 0x000e24000802017f */
[----:B01----:R-:W-:Y:S05]  /*5f90*/  @!P1 BRA `(.L_x_170) ;  /* 0x0000000c00b49947 */ /* 0x003fea0003800000 */
.L_x_192:
[----:B0-----:R-:W-:Y:S01]  /*5fa0*/  PRMT R7, R11, 0x9910, RZ ;  /* 0x000099100b077816 */ /* 0x001fe200000000ff */
[----:B------:R0:W-:Y:S03]  /*5fb0*/  @!P2 SYNCS.ARRIVE.TRANS64 RZ, [R14+URZ], R9 ;  /* 0x000000090effa9a7 */ /* 0x0001e6000800003f */
[----:B------:R-:W-:-:S13]  /*5fc0*/  ISETP.NE.AND P1, PT, R7, 0x2, PT ;  /* 0x000000020700780c */ /* 0x000fda0003f25270 */
[----:B0-----:R-:W-:Y:S05]  /*5fd0*/  @P1 BRA `(.L_x_171) ;  /* 0x0000000000041947 */ /* 0x001fea0003800000 */
[----:B------:R-:W-:Y:S01]  /*5fe0*/  BPT.TRAP 0x1 ;  /* 0x000000040000795c */ /* 0x000fe20000300000 */
.L_x_171:
[----:B------:R-:W-:Y:S05]  /*5ff0*/  @P0 BRA `(.L_x_172) ;  /* 0x0000000000040947 */ /* 0x000fea0003800000 */
[----:B------:R-:W-:Y:S01]  /*6000*/  BPT.TRAP 0x1 ;  /* 0x000000040000795c */ /* 0x000fe20000300000 */
.L_x_172:
[--C-:B------:R-:W-:Y:S01]  /*6010*/  IMAD R7, R6, 0x2000, R21.reuse ;  /* 0x0000200006077824 */ /* 0x100fe200078e0215 */
[----:B------:R-:W-:Y:S01]  /*6020*/  R2UR UR9, R14 ;  /* 0x000000000e0972ca */ /* 0x000fe200000e0000 */
[----:B------:R-:W-:Y:S01]  /*6030*/  IMAD R21, R6, 0x800, R21 ;  /* 0x0000080006157824 */ /* 0x000fe200078e0215 */
[----:B------:R-:W-:Y:S01]  /*6040*/  UIADD3 UR4, UP0, UR22, 0xf0, URZ ;  /* 0x000000f016047890 */ /* 0x000fe2000ff1e03f */
[----:B------:R-:W-:Y:S01]  /*6050*/  VIADD R4, R4, 0xffffffff ;  /* 0xffffffff04047836 */ /* 0x000fe20000000000 */
[----:B------:R-:W-:Y:S01]  /*6060*/  R2UR UR5, R7 ;  /* 0x00000000070572ca */ /* 0x000fe200000e0000 */
[----:B------:R-:W-:Y:S01]  /*6070*/  UIADD3 UR24, UP1, UR22, 0x1f0, URZ ;  /* 0x000001f016187890 */ /* 0x000fe2000ff3e03f */
[----:B------:R-:W-:Y:S01]  /*6080*/  R2UR UR8, R21 ;  /* 0x00000000150872ca */ /* 0x000fe200000e0000 */
[----:B------:R-:W-:Y:S01]  /*6090*/  VIADD R6, R6, 0x1 ;  /* 0x0000000106067836 */ /* 0x000fe20000000000 */
[----:B------:R-:W-:Y:S01]  /*60a0*/  R2UR UR11, R18 ;  /* 0x00000000120b72ca */ /* 0x000fe200000e0000 */
[----:B------:R-:W-:Y:S01]  /*60b0*/  UIADD3.X UR25, URZ, UR23, URZ, UP1, !UPT ;  /* 0x000000173f197290 */ /* 0x000fe20008ffe43f */
[----:B------:R-:W-:Y:S01]  /*60c0*/  R2UR UR10, R20 ;  /* 0x00000000140a72ca */ /* 0x000fe200000e0000 */
[----:B------:R-:W-:Y:S01]  /*60d0*/  UMOV UR6, 0x0 ;  /* 0x0000000000067882 */ /* 0x000fe20000000000 */
[----:B------:R-:W-:Y:S01]  /*60e0*/  R2UR UR12, R8 ;  /* 0x00000000080c72ca */ /* 0x000fe200000e0000 */
[----:B------:R-:W-:Y:S01]  /*60f0*/  UMOV UR7, 0x10000000 ;  /* 0x1000000000077882 */ /* 0x000fe20000000000 */
[----:B------:R-:W-:Y:S01]  /*6100*/  R2UR UR19, R15 ;  /* 0x000000000f1372ca */ /* 0x000fe200000e0000 */
[----:B------:R-:W-:Y:S01]  /*6110*/  VIADD R20, R20, 0x20 ;  /* 0x0000002014147836 */ /* 0x000fe20000000000 */
[----:B------:R-:W-:Y:S01]  /*6120*/  ISETP.GT.AND P3, PT, R4, 0x1, PT ;  /* 0x000000010400780c */ /* 0x000fe20003f64270 */
[----:B------:R-:W-:Y:S01]  /*6130*/  UIADD3 UR14, UR5, 0x180, URZ ;  /* 0x00000180050e7890 */ /* 0x000fe2000fffe03f */
[----:B------:R-:W-:Y:S01]  /*6140*/  ISETP.NE.AND P1, PT, R6, 0x6, PT ;  /* 0x000000060600780c */ /* 0x000fe20003f25270 */
[----:B------:R-:W-:-:S02]  /*6150*/  UIADD3.X UR5, URZ, UR23, URZ, UP0, !UPT ;  /* 0x000000173f057290 */ /* 0x000fc400087fe43f */
[----:B------:R-:W-:Y:S01]  /*6160*/  UIADD3 UR15, UR8, 0xc180, URZ ;  /* 0x0000c180080f7890 */ /* 0x000fe2000fffe03f */
[----:B------:R-:W-:Y:S02]  /*6170*/  SEL R14, RZ, 0x1, P1 ;  /* 0x00000001ff0e7807 */ /* 0x000fe40000800000 */
[----:B------:R-:W-:Y:S01]  /*6180*/  UMOV UR8, UR14 ;  /* 0x0000000e00087c82 */ /* 0x000fe20008000000 */
[----:B------:R-:W-:Y:S02]  /*6190*/  SEL R6, R6, RZ, P1 ;  /* 0x000000ff06067207 */ /* 0x000fe40000800000 */
[----:B------:R-:W-:Y:S01]  /*61a0*/  LOP3.LUT R5, R5, R14, RZ, 0x3c, !PT ;  /* 0x0000000e05057212 */ /* 0x000fe200078e3cff */
[----:B------:R0:W-:Y:S02]  /*61b0*/  UTMALDG.3D [UR8], [UR4], desc[UR6] ;  /* 0x00000608040075b4 */ /* 0x0001e40008011000 */
[----:B0-----:R-:W-:Y:S01]  /*61c0*/  UMOV UR8, UR15 ;  /* 0x0000000f00087c82 */ /* 0x001fe20008000000 */
[----:B------:R-:W-:-:S02]  /*61d0*/  UMOV UR11, UR19 ;  /* 0x00000013000b7c82 */ /* 0x000fc40008000000 */
[----:B------:R0:W-:Y:S02]  /*61e0*/  UTMALDG.3D [UR8], [UR24], desc[UR6] ;  /* 0x00000608180075b4 */ /* 0x0001e40008011000 */
[----:B0-----:R-:W-:Y:S05]  /*61f0*/  @P3 BRA `(.L_x_173) ;  /* 0xfffffffc00483947 */ /* 0x001fea000383ffff */
.L_x_169:
[----:B------:R-:W-:Y:S05]  /*6200*/  BSYNC B1 ;  /* 0x0000000000017941 */ /* 0x000fea0003800000 */
.L_x_168:
[----:B------:R-:W-:Y:S01]  /*6210*/  LOP3.LUT P3, RZ, R13, 0xff, RZ, 0xc0, !PT ;  /* 0x000000ff0dff7812 */ /* 0x000fe2000786c0ff */
[----:B------:R-:W-:Y:S01]  /*6220*/  IMAD.IADD R12, R3, 0x1, R12 ;  /* 0x00000001030c7824 */ /* 0x000fe200078e020c */
[----:B------:R-:W-:Y:S01]  /*6230*/  IADD3 R16, P4, R16, UR20, RZ ;  /* 0x0000001410107c10 */ /* 0x000fe2000ff9e0ff */
[----:B------:R-:W-:Y:S01]  /*6240*/  ULDC.64 UR4, c[0x0][0x650] ;  /* 0x0001940000047ab9 */ /* 0x000fe20000000a00 */
[----:B------:R-:W-:Y:S01]  /*6250*/  BSSY B1, `(.L_x_174) ;  /* 0x000006a000017945 */ /* 0x000fe20003800000 */
[----:B------:R-:W-:Y:S01]  /*6260*/  IMAD.MOV.U32 R9, RZ, RZ, -0x1 ;  /* 0xffffffffff097424 */ /* 0x000fe200078e00ff */
[----:B------:R-:W-:Y:S01]  /*6270*/  ISETP.GT.U32.AND P1, PT, R12, 0x5, PT ;  /* 0x000000050c00780c */ /* 0x000fe20003f24070 */
[----:B------:R-:W-:Y:S01]  /*6280*/  IMAD.MOV.U32 R8, RZ, RZ, -0x1 ;  /* 0xffffffffff087424 */ /* 0x000fe200078e00ff */
[----:B------:R-:W-:Y:S02]  /*6290*/  IADD3.X R17, R17, UR13, RZ, P4, !PT ;  /* 0x0000000d11117c10 */ /* 0x000fe4000a7fe4ff */
[----:B------:R-:W-:-:S02]  /*62a0*/  ISETP.LT.U32.AND P1, PT, R3, 0x6, P1 ;  /* 0x000000060300780c */ /* 0x000fc40000f21070 */
[----:B------:R-:W-:Y:S01]  /*62b0*/  PRMT R13, RZ, 0x7610, R13 ;  /* 0x00007610ff0d7816 */ /* 0x000fe2000000000d */
[----:B------:R-:W0:Y:S01]  /*62c0*/  @P3 S2R R5, SR_CgaCtaId ;  /* 0x0000000000053919 */ /* 0x000e220000008800 */
[----:B------:R-:W-:-:S04]  /*62d0*/  @P3 MOV R4, 0x400 ;  /* 0x0000040000043802 */ /* 0x000fc80000000f00 */
[----:B0-----:R-:W-:Y:S01]  /*62e0*/  @P3 LEA R6, R5, R4, 0x18 ;  /* 0x0000000405063211 */ /* 0x001fe200078ec0ff */
[----:B------:R-:W-:-:S03]  /*62f0*/  IMAD.WIDE.U32 R4, R12, -0x55555555, RZ ;  /* 0xaaaaaaab0c047825 */ /* 0x000fc600078e00ff */
[----:B------:R0:W-:Y:S01]  /*6300*/  @P3 SYNCS.ARRIVE.TRANS64.A1T0 RZ, [R6+URZ+0x78], RZ ;  /* 0x000078ff06ff39a7 */ /* 0x0001e2000810003f */
[----:B------:R-:W-:Y:S02]  /*6310*/  ISETP.GE.U32.AND P3, PT, R3, 0x6, PT ;  /* 0x000000060300780c */ /* 0x000fe40003f66070 */
[----:B------:R-:W-:Y:S02]  /*6320*/  SHF.R.U32.HI R7, RZ, 0x2, R5 ;  /* 0x00000002ff077819 */ /* 0x000fe40000011605 */
[----:B------:R-:W-:Y:S02]  /*6330*/  SEL R5, RZ, 0x1, !P1 ;  /* 0x00000001ff057807 */ /* 0x000fe40004800000 */
[----:B------:R-:W-:Y:S01]  /*6340*/  ISETP.GE.U32.AND P1, PT, R16, UR4, PT ;  /* 0x0000000410007c0c */ /* 0x000fe2000bf26070 */
[----:B------:R-:W-:Y:S01]  /*6350*/  IMAD R12, R7, -0x6, R12 ;  /* 0xfffffffa070c7824 */ /* 0x000fe200078e020c */
[----:B------:R-:W-:Y:S02]  /*6360*/  LOP3.LUT R0, R0, R5, RZ, 0x3c, !PT ;  /* 0x0000000500007212 */ /* 0x000fe400078e3cff */
[----:B------:R-:W-:-:S02]  /*6370*/  ISETP.GE.U32.AND.EX P1, PT, R17, UR5, PT, P1 ;  /* 0x0000000511007c0c */ /* 0x000fc4000bf26110 */
[----:B------:R-:W-:Y:S02]  /*6380*/  PRMT R4, RZ, 0x7610, R4 ;  /* 0x00007610ff047816 */ /* 0x000fe40000000004 */
[----:B------:R-:W-:Y:S01]  /*6390*/  @P3 LOP3.LUT R0, R0, 0x1, R7, 0x78, !PT ;  /* 0x0000000100003812 */ /* 0x000fe200078e7807 */
[----:B------:R-:W-:-:S08]  /*63a0*/  IMAD.MOV.U32 R7, RZ, RZ, -0x1 ;  /* 0xffffffffff077424 */ /* 0x000fd000078e00ff */
[----:B0-----:R-:W-:Y:S05]  /*63b0*/  @P1 BRA `(.L_x_175) ;  /* 0x00000004004c1947 */ /* 0x001fea0003800000 */
[----:B------:R-:W-:Y:S01]  /*63c0*/  ULDC.64 UR4, c[0x0][0x628] ;  /* 0x00018a0000047ab9 */ /* 0x000fe20000000a00 */
[----:B------:R-:W0:Y:S01]  /*63d0*/  S2R R15, SR_CTAID.X ;  /* 0x00000000000f7919 */ /* 0x000e220000002500 */
[----:B------:R-:W-:Y:S01]  /*63e0*/  ISETP.NE.U32.AND P1, PT, RZ, UR4, PT ;  /* 0x00000004ff007c0c */ /* 0x000fe2000bf25070 */
[----:B------:R-:W-:Y:S01]  /*63f0*/  ULDC UR7, c[0x0][0x630] ;  /* 0x00018c0000077ab9 */ /* 0x000fe20000000800 */
[----:B------:R-:W-:Y:S01]  /*6400*/  IMAD.MOV.U32 R4, RZ, RZ, R16 ;  /* 0x000000ffff047224 */ /* 0x000fe200078e0010 */
[----:B------:R-:W1:Y:S01]  /*6410*/  S2R R14, SR_CTAID.Y ;  /* 0x00000000000e7919 */ /* 0x000e620000002600 */
[----:B------:R-:W-:Y:S01]  /*6420*/  ISETP.NE.AND.EX P1, PT, RZ, UR5, PT, P1 ;  /* 0x00000005ff007c0c */ /* 0x000fe2000bf25310 */
[----:B------:R-:W-:-:S12]  /*6430*/  IMAD.MOV.U32 R5, RZ, RZ, R17 ;  /* 0x000000ffff057224 */ /* 0x000fd800078e0011 */
[----:B------:R-:W-:Y:S05]  /*6440*/  @!P1 BRA `(.L_x_176) ;  /* 0x0000000000289947 */ /* 0x000fea0003800000 */
[----:B------:R-:W-:Y:S02]  /*6450*/  ULDC UR6, c[0x0][0x634] ;  /* 0x00018d0000067ab9 */ /* 0x000fe40000000800 */
[----:B------:R-:W-:-:S05]  /*6460*/  IADD3 R9, P1, R16, UR6, RZ ;  /* 0x0000000610097c10 */ /* 0x000fca000ff3e0ff */
[----:B------:R-:W-:-:S04]  /*6470*/  IMAD.X R21, RZ, RZ, R17, P1 ;  /* 0x000000ffff157224 */ /* 0x000fc800008e0611 */
[----:B------:R-:W-:-:S04]  /*6480*/  IMAD.WIDE.U32 R6, R21, UR4, RZ ;  /* 0x0000000415067c25 */ /* 0x000fc8000f8e00ff */
[----:B------:R-:W-:-:S04]  /*6490*/  IMAD.WIDE.U32 R6, P1, R9, UR5, R6 ;  /* 0x0000000509067c25 */ /* 0x000fc8000f820006 */
[----:B------:R-:W-:-:S04]  /*64a0*/  IMAD.WIDE.U32 R8, R9, UR4, RZ ;  /* 0x0000000409087c25 */ /* 0x000fc8000f8e00ff */
[----:B------:R-:W-:Y:S01]  /*64b0*/  IMAD.X R5, RZ, RZ, RZ, P1 ;  /* 0x000000ffff057224 */ /* 0x000fe200008e06ff */
[----:B------:R-:W-:Y:S01]  /*64c0*/  IADD3 RZ, P1, R9, R6, RZ ;  /* 0x0000000609ff7210 */ /* 0x000fe20007f3e0ff */
[----:B------:R-:W-:-:S04]  /*64d0*/  IMAD.MOV.U32 R4, RZ, RZ, R7 ;  /* 0x000000ffff047224 */ /* 0x000fc800078e0007 */
[----:B------:R-:W-:-:S08]  /*64e0*/  IMAD.WIDE.U32.X R4, R21, UR5, R4, P1 ;  /* 0x0000000515047c25 */ /* 0x000fd000088e0404 */
.L_x_176:
[--C-:B------:R-:W-:Y:S01]  /*64f0*/  SHF.R.U64 R8, R4, UR7, R5.reuse ;  /* 0x0000000704087c19 */ /* 0x100fe20008001205 */
[----:B------:R-:W-:Y:S01]  /*6500*/  ULDC.64 UR4, c[0x0][0x620] ;  /* 0x0001880000047ab9 */ /* 0x000fe20000000a00 */
[----:B------:R-:W-:Y:S01]  /*6510*/  SHF.R.U32.HI R4, RZ, UR7, R5 ;  /* 0x00000007ff047c19 */ /* 0x000fe20008011605 */
[----:B------:R-:W2:Y:S01]  /*6520*/  LDC R24, c[0x0][0x144] ;  /* 0x00005100ff187b82 */ /* 0x000ea20000000800 */
[----:B------:R-:W-:Y:S01]  /*6530*/  IADD3 R7, P1, RZ, -R8, RZ ;  /* 0x80000008ff077210 */ /* 0x000fe20007f3e0ff */
[----:B------:R-:W-:Y:S01]  /*6540*/  ULDC.64 UR8, c[0x0][0x640] ;  /* 0x0001900000087ab9 */ /* 0x000fe20000000a00 */
[----:B0-----:R-:W-:Y:S01]  /*6550*/  I2FP.F32.U32 R9, R15 ;  /* 0x0000000f00097245 */ /* 0x001fe20000201000 */
[----:B------:R-:W-:Y:S02]  /*6560*/  ULDC UR6, c[0x0][0x608] ;  /* 0x0001820000067ab9 */ /* 0x000fe40000000800 */
[----:B------:R-:W-:Y:S01]  /*6570*/  IMAD.X R4, RZ, RZ, ~R4, P1 ;  /* 0x000000ffff047224 */ /* 0x000fe200008e0e04 */
[----:B------:R-:W-:Y:S01]  /*6580*/  ISETP.NE.U32.AND P1, PT, RZ, UR8, PT ;  /* 0x00000008ff007c0c */ /* 0x000fe2000bf25070 */
[----:B------:R-:W0:Y:S02]  /*6590*/  LDC R21, c[0x0][0x148] ;  /* 0x00005200ff157b82 */ /* 0x000e240000000800 */
[----:B------:R-:W-:Y:S01]  /*65a0*/  IMAD R6, R4, UR4, RZ ;  /* 0x0000000404067c24 */ /* 0x000fe2000f8e02ff */
[----:B------:R-:W-:Y:S01]  /*65b0*/  ISETP.NE.AND.EX P1, PT, RZ, UR9, PT, P1 ;  /* 0x00000009ff007c0c */ /* 0x000fe2000bf25310 */
[----:B------:R-:W-:Y:S01]  /*65c0*/  IMAD.WIDE.U32 R4, R7, UR4, R16 ;  /* 0x0000000407047c25 */ /* 0x000fe2000f8e0010 */
[----:B------:R-:W-:-:S03]  /*65d0*/  ULDC UR4, c[0x0][0x150] ;  /* 0x0000540000047ab9 */ /* 0x000fc60000000800 */
[----:B------:R-:W-:Y:S02]  /*65e0*/  IMAD R7, R7, UR5, R6 ;  /* 0x0000000507077c24 */ /* 0x000fe4000f8e0206 */
[----:B------:R-:W-:Y:S01]  /*65f0*/  FMUL R6, R9, UR4 ;  /* 0x0000000409067c20 */ /* 0x000fe20008400000 */
[----:B------:R-:W-:Y:S01]  /*6600*/  ULDC UR4, c[0x0][0x618] ;  /* 0x0001860000047ab9 */ /* 0x000fe20000000800 */
[----:B------:R-:W-:Y:S01]  /*6610*/  ULDC UR5, c[0x0][0x154] ;  /* 0x0000550000057ab9 */ /* 0x000fe20000000800 */
[----:B------:R-:W-:-:S03]  /*6620*/  IMAD.IADD R5, R5, 0x1, R7 ;  /* 0x0000000105057824 */ /* 0x000fc600078e0207 */
[----:B------:R-:W3:Y:S02]  /*6630*/  F2I.U32.TRUNC.NTZ R6, R6 ;  /* 0x0000000600067305 */ /* 0x000ee4000020f000 */
[----:B------:R-:W-:Y:S02]  /*6640*/  SHF.R.U64 R9, R4, UR4, R5 ;  /* 0x0000000404097c19 */ /* 0x000fe40008001205 */
[----:B-1----:R-:W-:-:S05]  /*6650*/  I2FP.F32.U32 R4, R14 ;  /* 0x0000000e00047245 */ /* 0x002fca0000201000 */
[----:B------:R-:W-:Y:S01]  /*6660*/  FMUL R22, R4, UR5 ;  /* 0x0000000504167c20 */ /* 0x000fe20008400000 */
[----:B------:R-:W-:Y:S01]  /*6670*/  SHF.R.U32.HI R4, RZ, UR4, R5 ;  /* 0x00000004ff047c19 */ /* 0x000fe20008011605 */
[----:B------:R-:W-:-:S03]  /*6680*/  ULDC UR4, c[0x0][0x658] ;  /* 0x0001960000047ab9 */ /* 0x000fc60000000800 */
[--C-:B------:R-:W-:Y:S01]  /*6690*/  SHF.R.U64 R20, R9, UR6, R4.reuse ;  /* 0x0000000609147c19 */ /* 0x100fe20008001204 */
[----:B------:R-:W1:Y:S01]  /*66a0*/  F2I.U32.TRUNC.NTZ R22, R22 ;  /* 0x0000001600167305 */ /* 0x000e62000020f000 */
[----:B------:R-:W-:Y:S01]  /*66b0*/  SHF.R.U32.HI R5, RZ, UR6, R4 ;  /* 0x00000006ff057c19 */ /* 0x000fe20008011604 */
[----:B---3--:R-:W-:-:S03]  /*66c0*/  IMAD.MOV R6, RZ, RZ, -R6 ;  /* 0x000000ffff067224 */ /* 0x008fc600078e0a06 */
[----:B------:R-:W-:Y:S01]  /*66d0*/  SHF.R.U64 R18, R20, UR4, R5 ;  /* 0x0000000414127c19 */ /* 0x000fe20008001205 */
[----:B--2---:R-:W-:Y:S01]  /*66e0*/  IMAD R15, R24, R6, R15 ;  /* 0x00000006180f7224 */ /* 0x004fe200078e020f */
[----:B------:R-:W-:-:S03]  /*66f0*/  SHF.R.U32.HI R23, RZ, UR4, R5 ;  /* 0x00000004ff177c19 */ /* 0x000fc60008011605 */
[----:B------:R-:W-:Y:S02]  /*6700*/  IMAD.MOV.U32 R4, RZ, RZ, R18 ;  /* 0x000000ffff047224 */ /* 0x000fe400078e0012 */
[----:B------:R-:W-:Y:S01]  /*6710*/  IMAD.MOV.U32 R5, RZ, RZ, R23 ;  /* 0x000000ffff057224 */ /* 0x000fe200078e0017 */
[----:B-1----:R-:W-:Y:S06]  /*6720*/  @!P1 BRA `(.L_x_177) ;  /* 0x0000000000289947 */ /* 0x002fec0003800000 */
[----:B------:R-:W-:Y:S02]  /*6730*/  ULDC UR4, c[0x0][0x64c] ;  /* 0x0001930000047ab9 */ /* 0x000fe40000000800 */
[----:B------:R-:W-:-:S05]  /*6740*/  IADD3 R5, P1, R18, UR4, RZ ;  /* 0x0000000412057c10 */ /* 0x000fca000ff3e0ff */
[----:B------:R-:W-:-:S04]  /*6750*/  IMAD.X R23, RZ, RZ, R23, P1 ;  /* 0x000000ffff177224 */ /* 0x000fc800008e0617 */
[----:B------:R-:W-:-:S04]  /*6760*/  IMAD.WIDE.U32 R6, R23, UR8, RZ ;  /* 0x0000000817067c25 */ /* 0x000fc8000f8e00ff */
[----:B------:R-:W-:-:S04]  /*6770*/  IMAD.WIDE.U32 R6, P1, R5, UR9, R6 ;  /* 0x0000000905067c25 */ /* 0x000fc8000f820006 */
[----:B------:R-:W-:-:S04]  /*6780*/  IMAD.WIDE.U32 R4, R5, UR8, RZ ;  /* 0x0000000805047c25 */ /* 0x000fc8000f8e00ff */
[----:B------:R-:W-:Y:S01]  /*6790*/  IMAD.MOV.U32 R4, RZ, RZ, R7 ;  /* 0x000000ffff047224 */ /* 0x000fe200078e0007 */
[----:B------:R-:W-:Y:S01]  /*67a0*/  IADD3 RZ, P3, R5, R6, RZ ;  /* 0x0000000605ff7210 */ /* 0x000fe20007f7e0ff */
[----:B------:R-:W-:-:S04]  /*67b0*/  IMAD.X R5, RZ, RZ, RZ, P1 ;  /* 0x000000ffff057224 */ /* 0x000fc800008e06ff */
[----:B------:R-:W-:-:S08]  /*67c0*/  IMAD.WIDE.U32.X R4, R23, UR9, R4, P3 ;  /* 0x0000000917047c25 */ /* 0x000fd000098e0404 */
.L_x_177:
[----:B------:R-:W-:Y:S01]  /*67d0*/  ISETP.NE.AND P1, PT, R2, 0x1, PT ;  /* 0x000000010200780c */ /* 0x000fe20003f25270 */
[----:B------:R-:W-:Y:S01]  /*67e0*/  ULDC UR4, c[0x0][0x648] ;  /* 0x0001920000047ab9 */ /* 0x000fe20000000800 */
[----:B------:R-:W-:Y:S01]  /*67f0*/  LOP3.LUT R20, R20, UR17, RZ, 0xc0, !PT ;  /* 0x0000001114147c12 */ /* 0x000fe2000f8ec0ff */
[----:B------:R-:W-:Y:S01]  /*6800*/  IMAD.MOV R22, RZ, RZ, -R22 ;  /* 0x000000ffff167224 */ /* 0x000fe200078e0a16 */
[----:B------:R-:W-:Y:S01]  /*6810*/  SHF.R.U64 R5, R4, UR4, R5 ;  /* 0x0000000404057c19 */ /* 0x000fe20008001205 */
[----:B------:R-:W-:Y:S01]  /*6820*/  ULDC UR4, c[0x0][0x638] ;  /* 0x00018e0000047ab9 */ /* 0x000fe20000000800 */
[----:B------:R-:W-:Y:S01]  /*6830*/  LOP3.LUT R9, R9, UR16, RZ, 0xc0, !PT ;  /* 0x0000001009097c12 */ /* 0x000fe2000f8ec0ff */
[----:B------:R-:W-:Y:S01]  /*6840*/  ULDC UR5, c[0x0][0x610] ;  /* 0x0001840000057ab9 */ /* 0x000fe20000000800 */
[----:B------:R-:W-:Y:S02]  /*6850*/  IMAD.MOV.U32 R4, RZ, RZ, 0x1 ;  /* 0x00000001ff047424 */ /* 0x000fe400078e00ff */
[----:B------:R-:W-:-:S02]  /*6860*/  IMAD.MOV R7, RZ, RZ, -R5 ;  /* 0x000000ffff077224 */ /* 0x000fc400078e0a05 */
[----:B------:R-:W-:Y:S02]  /*6870*/  IMAD R20, R5, UR18, R20 ;  /* 0x0000001205147c24 */ /* 0x000fe4000f8e0214 */
[----:B0-----:R-:W-:Y:S02]  /*6880*/  @P1 IMAD R15, R21, R22, R14 ;  /* 0x00000016150f1224 */ /* 0x001fe400078e020e */
[----:B------:R-:W-:Y:S01]  /*6890*/  IMAD R18, R7, UR4, R18 ;  /* 0x0000000407127c24 */ /* 0x000fe2000f8e0212 */
[----:B------:R-:W-:Y:S01]  /*68a0*/  ULDC UR4, c[0x0][0x600] ;  /* 0x0001800000047ab9 */ /* 0x000fe20000000800 */
[----:B------:R-:W-:Y:S02]  /*68b0*/  IMAD R15, R20, UR5, R15 ;  /* 0x00000005140f7c24 */ /* 0x000fe4000f8e020f */
[----:B------:R-:W-:-:S05]  /*68c0*/  IMAD R18, R18, UR4, R9 ;  /* 0x0000000412127c24 */ /* 0x000fca000f8e0209 */
[----:B------:R-:W-:Y:S02]  /*68d0*/  SEL R9, R18, R15, !P1 ;  /* 0x0000000f12097207 */ /* 0x000fe40004800000 */
[----:B------:R-:W-:-:S07]  /*68e0*/  SEL R7, R15, R18, !P1 ;  /* 0x000000120f077207 */ /* 0x000fce0004800000 */
.L_x_175:
[----:B------:R-:W-:Y:S05]  /*68f0*/  BSYNC B1 ;  /* 0x0000000000017941 */ /* 0x000fea0003800000 */
.L_x_174:
[----:B------:R-:W-:-:S13]  /*6900*/  LOP3.LUT P1, RZ, R4, 0xff, RZ, 0xc0, !PT ;  /* 0x000000ff04ff7812 */ /* 0x000fda000782c0ff */
[----:B------:R-:W-:Y:S05]  /*6910*/  @P1 BRA `(.L_x_178) ;  /* 0xfffffff4004c1947 */ /* 0x000fea000383ffff */
[----:B------:R-:W-:Y:S05]  /*6920*/  BSYNC B0 ;  /* 0x0000000000007941 */ /* 0x000fea0003800000 */
.L_x_166:
[----:B------:R-:W-:-:S03]  /*6930*/  UMOV UR4, 0xffffffff ;  /* 0xffffffff00047882 */ /* 0x000fc60000000000 */
[----:B------:R-:W-:Y:S05]  /*6940*/  BRA.DIV UR4, `(.L_x_179) ;  /* 0x00000006045c7947 */ /* 0x000fea000b800000 */
[----:B------:R-:W-:-:S13]  /*6950*/  ELECT P6, URZ, PT ;  /* 0x00000000003f782f */ /* 0x000fda00038c0000 */
.L_x_195:
[----:B------:R-:W-:Y:S04]  /*6960*/  BSSY B0, `(.L_x_180) ;  /* 0x000003d000007945 */ /* 0x000fe80003800000 */
[----:B------:R-:W-:Y:S05]  /*6970*/  @!P6 BRA `(.L_x_181) ;  /* 0x0000000000ece947 */ /* 0x000fea0003800000 */
[----:B------:R-:W-:-:S04]  /*6980*/  LOP3.LUT R19, R19, 0x2, RZ, 0xfc, !PT ;  /* 0x0000000213137812 */ /* 0x000fc800078efcff */
[----:B------:R-:W-:-:S13]  /*6990*/  ISETP.NE.AND P0, PT, R19, 0x3, PT ;  /* 0x000000031300780c */ /* 0x000fda0003f05270 */
[----:B------:R-:W-:Y:S05]  /*69a0*/  @!P0 BRA `(.L_x_182) ;  /* 0x0000000000048947 */ /* 0x000fea0003800000 */
[----:B------:R-:W-:Y:S01]  /*69b0*/  BPT.TRAP 0x1 ;  /* 0x000000040000795c */ /* 0x000fe20000300000 */
.L_x_182:
[----:B------:R-:W0:Y:S01]  /*69c0*/  S2R R3, SR_CgaCtaId ;  /* 0x0000000000037919 */ /* 0x000e220000008800 */
[----:B------:R-:W-:-:S04]  /*69d0*/  MOV R2, 0x400 ;  /* 0x0000040000027802 */ /* 0x000fc80000000f00 */
[----:B0-----:R-:W-:Y:S02]  /*69e0*/  LEA R3, R3, R2, 0x18 ;  /* 0x0000000203037211 */ /* 0x001fe400078ec0ff */
[----:B------:R-:W-:-:S03]  /*69f0*/  SHF.L.U32 R2, R0, 0x1f, RZ ;  /* 0x0000001f00027819 */ /* 0x000fc600000006ff */
[----:B------:R-:W-:-:S04]  /*6a00*/  VIADD R3, R3, 0x30 ;  /* 0x0000003003037836 */ /* 0x000fc80000000000 */
[C---:B------:R-:W-:Y:S02]  /*6a10*/  IMAD R7, R12.reuse, 0x8, R3 ;  /* 0x000000080c077824 */ /* 0x040fe400078e0203 */
[----:B------:R-:W-:Y:S02]  /*6a20*/  VIADD R12, R12, 0x1 ;  /* 0x000000010c0c7836 */ /* 0x000fe40000000000 */
[----:B------:R-:W0:Y:S03]  /*6a30*/  SYNCS.PHASECHK.TRANS64.TRYWAIT P0, [R7+URZ], R2 ;  /* 0x00000002070075a7 */ /* 0x000e26000800017f */
[----:B------:R-:W-:-:S04]  /*6a40*/  ISETP.NE.AND P1, PT, R12, 0x6, PT ;  /* 0x000000060c00780c */ /* 0x000fc80003f25270 */
[----:B------:R-:W-:Y:S02]  /*6a50*/  SEL R5, RZ, 0x1, P1 ;  /* 0x00000001ff057807 */ /* 0x000fe40000800000 */
[----:B------:R-:W-:Y:S02]  /*6a60*/  SEL R12, R12, RZ, P1 ;  /* 0x000000ff0c0c7207 */ /* 0x000fe40000800000 */
[----:B------:R-:W-:-:S03]  /*6a70*/  LOP3.LUT R5, R0, R5, RZ, 0x3c, !PT ;  /* 0x0000000500057212 */ /* 0x000fc600078e3cff */
[----:B------:R-:W-:Y:S01]  /*6a80*/  IMAD R9, R12, 0x8, R3 ;  /* 0x000000080c097824 */ /* 0x000fe200078e0203 */
[----:B------:R-:W-:Y:S01]  /*6a90*/  SHF.L.U32 R4, R5, 0x1f, RZ ;  /* 0x0000001f05047819 */ /* 0x000fe200000006ff */
[----:B0-----:R-:W-:Y:S06]  /*6aa0*/  @!P0 BRA `(.L_x_183) ;  /* 0x0000000400248947 */ /* 0x001fec0003800000 */
.L_x_196:
[----:B------:R-:W1:Y:S01]  /*6ab0*/  SYNCS.PHASECHK.TRANS64.TRYWAIT P0, [R9+URZ], R4 ;  /* 0x00000004090075a7 */ /* 0x000e62000800017f */
[----:B------:R-:W-:-:S05]  /*6ac0*/  VIADD R0, R12, 0x1 ;  /* 0x000000010c007836 */ /* 0x000fca0000000000 */
[----:B------:R-:W-:-:S04]  /*6ad0*/  ISETP.NE.AND P1, PT, R0, 0x6, PT ;  /* 0x000000060000780c */ /* 0x000fc80003f25270 */
[----:B0-----:R-:W-:Y:S02]  /*6ae0*/  SEL R2, RZ, 0x1, P1 ;  /* 0x00000001ff027807 */ /* 0x001fe40000800000 */
[----:B------:R-:W-:Y:S02]  /*6af0*/  SEL R0, R0, RZ, P1 ;  /* 0x000000ff00007207 */ /* 0x000fe40000800000 */
[----:B------:R-:W-:-:S03]  /*6b00*/  LOP3.LUT R7, R5, R2, RZ, 0x3c, !PT ;  /* 0x0000000205077212 */ /* 0x000fc600078e3cff */
[----:B------:R-:W-:Y:S01]  /*6b10*/  IMAD R6, R0, 0x8, R3 ;  /* 0x0000000800067824 */ /* 0x000fe200078e0203 */
[----:B------:R-:W-:Y:S01]  /*6b20*/  SHF.L.U32 R5, R7, 0x1f, RZ ;  /* 0x0000001f07057819 */ /* 0x000fe200000006ff */
[----:B-1----:R-:W-:Y:S06]  /*6b30*/  @!P0 BRA `(.L_x_184) ;  /* 0x0000000400148947 */ /* 0x002fec0003800000 */
.L_x_197:
[----:B------:R-:W1:Y:S01]  /*6b40*/  SYNCS.PHASECHK.TRANS64.TRYWAIT P0, [R6+URZ], R5 ;  /* 0x00000005060075a7 */ /* 0x000e62000800017f */
[----:B------:R-:W-:-:S05]  /*6b50*/  VIADD R0, R0, 0x1 ;  /* 0x0000000100007836 */ /* 0x000fca0000000000 */
[----:B------:R-:W-:-:S04]  /*6b60*/  ISETP.NE.AND P1, PT, R0, 0x6, PT ;  /* 0x000000060000780c */ /* 0x000fc80003f25270 */
[----:B------:R-:W-:Y:S02]  /*6b70*/  SEL R2, RZ, 0x1, P1 ;  /* 0x00000001ff027807 */ /* 0x000fe40000800000 */
[----:B------:R-:W-:Y:S02]  /*6b80*/  SEL R0, R0, RZ, P1 ;  /* 0x000000ff00007207 */ /* 0x000fe40000800000 */
[----:B------:R-:W-:-:S03]  /*6b90*/  LOP3.LUT R7, R7, R2, RZ, 0x3c, !PT ;  /* 0x0000000207077212 */ /* 0x000fc600078e3cff */
[----:B0-----:R-:W-:Y:S01]  /*6ba0*/  IMAD R9, R0, 0x8, R3 ;  /* 0x0000000800097824 */ /* 0x001fe200078e0203 */
[----:B------:R-:W-:Y:S01]  /*6bb0*/  SHF.L.U32 R4, R7, 0x1f, RZ ;  /* 0x0000001f07047819 */ /* 0x000fe200000006ff */
[----:B-1----:R-:W-:Y:S06]  /*6bc0*/  @!P0 BRA `(.L_x_185) ;  /* 0x0000000400048947 */ /* 0x002fec0003800000 */
.L_x_198:
        /* <DEDUP_REMOVED lines=9> */
.L_x_199:
[----:B------:R-:W1:Y:S01]  /*6c60*/  SYNCS.PHASECHK.TRANS64.TRYWAIT P0, [R6+URZ], R5 ;  /* 0x00000005060075a7 */ /* 0x000e62000800017f */
[----:B------:R-:W-:-:S05]  /*6c70*/  VIADD R0, R0, 0x1 ;  /* 0x0000000100007836 */ /* 0x000fca0000000000 */
[----:B------:R-:W-:-:S04]  /*6c80*/  ISETP.NE.AND P1, PT, R0, 0x6, PT ;  /* 0x000000060000780c */ /* 0x000fc80003f25270 */
[----:B------:R-:W-:Y:S02]  /*6c90*/  SEL R2, RZ, 0x1, P1 ;  /* 0x00000001ff027807 */ /* 0x000fe40000800000 */
[----:B------:R-:W-:Y:S02]  /*6ca0*/  SEL R0, R0, RZ, P1 ;  /* 0x000000ff00007207 */ /* 0x000fe40000800000 */
[----:B------:R-:W-:Y:S01]  /*6cb0*/  LOP3.LUT R2, R7, R2, RZ, 0x3c, !PT ;  /* 0x0000000207027212 */ /* 0x000fe200078e3cff */
[----:B-1----:R-:W-:Y:S06]  /*6cc0*/  @!P0 BRA `(.L_x_187) ;  /* 0x0000000000ec8947 */ /* 0x002fec0003800000 */
.L_x_200:
[----:B------:R-:W-:Y:S01]  /*6cd0*/  IMAD R3, R0, 0x8, R3 ;  /* 0x0000000800037824 */ /* 0x000fe200078e0203 */
[----:B------:R-:W-:-:S07]  /*6ce0*/  SHF.L.U32 R0, R2, 0x1f, RZ ;  /* 0x0000001f02007819 */ /* 0x000fce00000006ff */
.L_x_188:
[----:B--2---:R2:W3:Y:S02]  /*6cf0*/  SYNCS.PHASECHK.TRANS64.TRYWAIT P0, [R3+URZ], R0 ;  /* 0x00000000030075a7 */ /* 0x0044e4000800017f */
[----:B---3--:R-:W-:Y:S05]  /*6d00*/  @!P0 NANOSLEEP.SYNCS 0x989680 ;  /* 0x009896800000895d */ /* 0x008fea0003900000 */
[----:B------:R-:W3:Y:S02]  /*6d10*/  @!P0 SYNCS.PHASECHK.TRANS64 P0, [R3+URZ], R0 ;  /* 0x00000000030085a7 */ /* 0x000ee4000800007f */
[----:B---3--:R-:W-:Y:S05]  /*6d20*/  @!P0 BRA `(.L_x_188) ;  /* 0xfffffffc00f08947 */ /* 0x008fea000383ffff */
.L_x_181:
[----:B------:R-:W-:Y:S05]  /*6d30*/  BSYNC B0 ;  /* 0x0000000000007941 */ /* 0x000fea0003800000 */
.L_x_180:
[----:B------:R-:W-:Y:S05]  /*6d40*/  EXIT ;  /* 0x000000000000794d */ /* 0x000fea0003800000 */
.L_x_17:
[----:B---3--:R3:W4:Y:S02]  /*6d50*/  SYNCS.PHASECHK.TRANS64.TRYWAIT P1, [R3+URZ], R0 ;  /* 0x00000000030075a7 */ /* 0x008724000802017f */
[----:B----4-:R-:W-:Y:S05]  /*6d60*/  @!P1 NANOSLEEP.SYNCS 0x989680 ;  /* 0x009896800000995d */ /* 0x010fea0003900000 */
[----:B------:R-:W4:Y:S02]  /*6d70*/  @!P1 SYNCS.PHASECHK.TRANS64 P1, [R3+URZ], R0 ;  /* 0x00000000030095a7 */ /* 0x000f24000802007f */
[----:B----4-:R-:W-:Y:S05]  /*6d80*/  @!P1 BRA `(.L_x_17) ;  /* 0xfffffffc00f09947 */ /* 0x010fea000383ffff */
[----:B------:R-:W-:Y:S05]  /*6d90*/  BRA `(.L_x_16) ;  /* 0xffffffa400407947 */ /* 0x000fea000383ffff */
.L_x_22:
[----:B-1----:R1:W2:Y:S02]  /*6da0*/  SYNCS.PHASECHK.TRANS64.TRYWAIT P1, [R5+URZ], R4 ;  /* 0x00000004050075a7 */ /* 0x0022a4000802017f */
[----:B--2---:R-:W-:Y:S05]  /*6db0*/  @!P1 NANOSLEEP.SYNCS 0x989680 ;  /* 0x009896800000995d */ /* 0x004fea0003900000 */
[----:B------:R-:W2:Y:S02]  /*6dc0*/  @!P1 SYNCS.PHASECHK.TRANS64 P1, [R5+URZ], R4 ;  /* 0x00000004050095a7 */ /* 0x000ea4000802007f */
[----:B--2---:R-:W-:Y:S05]  /*6dd0*/  @!P1 BRA `(.L_x_22) ;  /* 0xfffffffc00f09947 */ /* 0x004fea000383ffff */
[----:B------:R-:W-:Y:S05]  /*6de0*/  BRA `(.L_x_21) ;  /* 0xffffffa400e87947 */ /* 0x000fea000383ffff */
.L_x_167:
[----:B------:R-:W-:Y:S01]  /*6df0*/  BSSY B1, `(.L_x_189) ;  /* 0x0000006000017945 */ /* 0x000fe20003800000 */
[----:B------:R-:W-:-:S07]  /*6e00*/  IMAD.MOV.U32 R15, RZ, RZ, -0x1 ;  /* 0xffffffffff0f7424 */ /* 0x000fce00078e00ff */
[----:B------:R-:W-:Y:S05]  /*6e10*/  WARPSYNC.COLLECTIVE R15, `(.L_x_190) ;  /* 0x000000000f0c7348 */ /* 0x000fea0003c00000 */
[----:B------:R-:W-:Y:S02]  /*6e20*/  ELECT P6, UR62, PT ;  /* 0x00000000003e782f */ /* 0x000fe400038c0000 */
[----:B------:R-:W-:Y:S01]  /*6e30*/  MOV R14, UR62 ;  /* 0x0000003e000e7c02 */ /* 0x000fe20008000f00 */
[----:B------:R-:W-:Y:S10]  /*6e40*/  ENDCOLLECTIVE ;  /* 0x000000000000791b */ /* 0x000ff40003800000 */
.L_x_190:
[----:B------:R-:W-:Y:S05]  /*6e50*/  BSYNC B1 ;  /* 0x0000000000017941 */ /* 0x000fea0003800000 */
.L_x_189:
[----:B------:R-:W-:Y:S05]  /*6e60*/  BRA `(.L_x_191) ;  /* 0xfffffff000047947 */ /* 0x000fea000383ffff */
.L_x_170:
[----:B0-----:R0:W1:Y:S02]  /*6e70*/  SYNCS.PHASECHK.TRANS64.TRYWAIT P1, [R14+URZ+0x30], R7 ;  /* 0x000030070e0075a7 */ /* 0x001064000802017f */
[----:B-1----:R-:W-:Y:S05]  /*6e80*/  @!P1 NANOSLEEP.SYNCS 0x989680 ;  /* 0x009896800000995d */ /* 0x002fea0003900000 */
[----:B------:R-:W1:Y:S02]  /*6e90*/  @!P1 SYNCS.PHASECHK.TRANS64 P1, [R14+URZ+0x30], R7 ;  /* 0x000030070e0095a7 */ /* 0x000e64000802007f */
[----:B-1----:R-:W-:Y:S05]  /*6ea0*/  @!P1 BRA `(.L_x_170) ;  /* 0xfffffffc00f09947 */ /* 0x002fea000383ffff */
[----:B------:R-:W-:Y:S05]  /*6eb0*/  BRA `(.L_x_192) ;  /* 0xfffffff000387947 */ /* 0x000fea000383ffff */
.L_x_179:
[----:B------:R-:W-:Y:S01]  /*6ec0*/  BSSY B0, `(.L_x_193) ;  /* 0x0000006000007945 */ /* 0x000fe20003800000 */
[----:B------:R-:W-:-:S07]  /*6ed0*/  IMAD.MOV.U32 R15, RZ, RZ, -0x1 ;  /* 0xffffffffff0f7424 */ /* 0x000fce00078e00ff */
[----:B------:R-:W-:Y:S05]  /*6ee0*/  WARPSYNC.COLLECTIVE R15, `(.L_x_194) ;  /* 0x000000000f0c7348 */ /* 0x000fea0003c00000 */
[----:B------:R-:W-:Y:S02]  /*6ef0*/  ELECT P6, UR62, PT ;  /* 0x00000000003e782f */ /* 0x000fe400038c0000 */
[----:B------:R-:W-:Y:S01]  /*6f00*/  MOV R14, UR62 ;  /* 0x0000003e000e7c02 */ /* 0x000fe20008000f00 */
[----:B------:R-:W-:Y:S10]  /*6f10*/  ENDCOLLECTIVE ;  /* 0x000000000000791b */ /* 0x000ff40003800000 */
.L_x_194:
[----:B------:R-:W-:Y:S05]  /*6f20*/  BSYNC B0 ;  /* 0x0000000000007941 */ /* 0x000fea0003800000 */
.L_x_193:
[----:B------:R-:W-:Y:S05]  /*6f30*/  BRA `(.L_x_195) ;  /* 0xfffffff800887947 */ /* 0x000fea000383ffff */
.L_x_183:
[----:B0-----:R0:W1:Y:S02]  /*6f40*/  SYNCS.PHASECHK.TRANS64.TRYWAIT P0, [R7+URZ], R2 ;  /* 0x00000002070075a7 */ /* 0x001064000800017f */
[----:B-1----:R-:W-:Y:S05]  /*6f50*/  @!P0 NANOSLEEP.SYNCS 0x989680 ;  /* 0x009896800000895d */ /* 0x002fea0003900000 */
[----:B------:R-:W1:Y:S02]  /*6f60*/  @!P0 SYNCS.PHASECHK.TRANS64 P0, [R7+URZ], R2 ;  /* 0x00000002070085a7 */ /* 0x000e64000800007f */
[----:B-1----:R-:W-:Y:S05]  /*6f70*/  @!P0 BRA `(.L_x_183) ;  /* 0xfffffffc00f08947 */ /* 0x002fea000383ffff */
[----:B------:R-:W-:Y:S05]  /*6f80*/  BRA `(.L_x_196) ;  /* 0xfffffff800c87947 */ /* 0x000fea000383ffff */
.L_x_184:
[----:B0-----:R0:W1:Y:S02]  /*6f90*/  SYNCS.PHASECHK.TRANS64.TRYWAIT P0, [R9+URZ], R4 ;  /* 0x00000004090075a7 */ /* 0x001064000800017f */
[----:B-1----:R-:W-:Y:S05]  /*6fa0*/  @!P0 NANOSLEEP.SYNCS 0x989680 ;  /* 0x009896800000895d */ /* 0x002fea0003900000 */
[----:B------:R-:W1:Y:S02]  /*6fb0*/  @!P0 SYNCS.PHASECHK.TRANS64 P0, [R9+URZ], R4 ;  /* 0x00000004090085a7 */ /* 0x000e64000800007f */
[----:B-1----:R-:W-:Y:S05]  /*6fc0*/  @!P0 BRA `(.L_x_184) ;  /* 0xfffffffc00f08947 */ /* 0x002fea000383ffff */
[----:B------:R-:W-:Y:S05]  /*6fd0*/  BRA `(.L_x_197) ;  /* 0xfffffff800d87947 */ /* 0x000fea000383ffff */
.L_x_185:
[----:B0-----:R0:W1:Y:S02]  /*6fe0*/  SYNCS.PHASECHK.TRANS64.TRYWAIT P0, [R6+URZ], R5 ;  /* 0x00000005060075a7 */ /* 0x001064000800017f */
[----:B-1----:R-:W-:Y:S05]  /*6ff0*/  @!P0 NANOSLEEP.SYNCS 0x989680 ;  /* 0x009896800000895d */ /* 0x002fea0003900000 */
[----:B------:R-:W1:Y:S02]  /*7000*/  @!P0 SYNCS.PHASECHK.TRANS64 P0, [R6+URZ], R5 ;  /* 0x00000005060085a7 */ /* 0x000e64000800007f */
[----:B-1----:R-:W-:Y:S05]  /*7010*/  @!P0 BRA `(.L_x_185) ;  /* 0xfffffffc00f08947 */ /* 0x002fea000383ffff */
[----:B------:R-:W-:Y:S05]  /*7020*/  BRA `(.L_x_198) ;  /* 0xfffffff800e87947 */ /* 0x000fea000383ffff */
.L_x_186:
[----:B0-----:R0:W1:Y:S02]  /*7030*/  SYNCS.PHASECHK.TRANS64.TRYWAIT P0, [R9+URZ], R4 ;  /* 0x00000004090075a7 */ /* 0x001064000800017f */
[----:B-1----:R-:W-:Y:S05]  /*7040*/  @!P0 NANOSLEEP.SYNCS 0x989680 ;  /* 0x009896800000895d */ /* 0x002fea0003900000 */
[----:B------:R-:W1:Y:S02]  /*7050*/  @!P0 SYNCS.PHASECHK.TRANS64 P0, [R9+URZ], R4 ;  /* 0x00000004090085a7 */ /* 0x000e64000800007f */
[----:B-1----:R-:W-:Y:S05]  /*7060*/  @!P0 BRA `(.L_x_186) ;  /* 0xfffffffc00f08947 */ /* 0x002fea000383ffff */
[----:B------:R-:W-:Y:S05]  /*7070*/  BRA `(.L_x_199) ;  /* 0xfffffff800f87947 */ /* 0x000fea000383ffff */
.L_x_187:
[----:B-1----:R1:W2:Y:S02]  /*7080*/  SYNCS.PHASECHK.TRANS64.TRYWAIT P0, [R6+URZ], R5 ;  /* 0x00000005060075a7 */ /* 0x0022a4000800017f */
[----:B--2---:R-:W-:Y:S05]  /*7090*/  @!P0 NANOSLEEP.SYNCS 0x989680 ;  /* 0x009896800000895d */ /* 0x004fea0003900000 */
[----:B------:R-:W2:Y:S02]  /*70a0*/  @!P0 SYNCS.PHASECHK.TRANS64 P0, [R6+URZ], R5 ;  /* 0x00000005060085a7 */ /* 0x000ea4000800007f */
[----:B--2---:R-:W-:Y:S05]  /*70b0*/  @!P0 BRA `(.L_x_187) ;  /* 0xfffffffc00f08947 */ /* 0x004fea000383ffff */
[----:B------:R-:W-:Y:S05]  /*70c0*/  BRA `(.L_x_200) ;  /* 0xfffffffc00007947 */ /* 0x000fea000383ffff */
.L_x_201:
[----:B------:R-:W-:-:S00]  /*70d0*/  BRA `(.L_x_201) ;  /* 0xfffffffc00fc7947 */ /* 0x000fc0000383ffff */
[----:B------:R-:W-:-:S00]  /*70e0*/  NOP ;  /* 0x0000000000007918 */ /* 0x000fc00000000000 */
        /* <DEDUP_REMOVED lines=9> */
.L_x_202:


//--------------------- .nv.global.init           --------------------------
	.section	.nv.global.init,"aw",@progbits
.nv.global.init:
	.type		$str$22,@object
	.size		$str$22,($str$23 - $str$22)
$str$22:
        /*0000*/ 	.byte	0x6b, 0x5f, 0x74, 0x69, 0x6c, 0x65, 0x5f, 0x63, 0x6f, 0x75, 0x6e, 0x74, 0x20, 0x3e, 0x3d, 0x20
        /*0010*/ 	.byte	0x31, 0x00
	.type		$str$23,@object
	.size		$str$23,(__unnamed_1 - $str$23)
$str$23:
        /*0012*/ 	.byte	0x2f, 0x74, 0x6d, 0x70, 0x2f, 0x63, 0x75, 0x74, 0x6c, 0x61, 0x73, 0x73, 0x5f, 0x73, 0x77, 0x65
        /*0022*/ 	.byte	0x65, 0x70, 0x5f, 0x73, 0x72, 0x63, 0x2f, 0x69, 0x6e, 0x63, 0x6c, 0x75, 0x64, 0x65, 0x2f, 0x63
        /*0032*/ 	.byte	0x75, 0x74, 0x6c, 0x61, 0x73, 0x73, 0x2f, 0x67, 0x65, 0x6d, 0x6d, 0x2f, 0x63, 0x6f, 0x6c, 0x6c
        /*0042*/ 	.byte	0x65, 0x63, 0x74, 0x69, 0x76, 0x65, 0x2f, 0x73, 0x6d, 0x39, 0x30, 0x5f, 0x6d, 0x6d, 0x61, 0x5f
        /*0052*/ 	.byte	0x74, 0x6d, 0x61, 0x5f, 0x67, 0x6d, 0x6d, 0x61, 0x5f, 0x73, 0x73, 0x5f, 0x77, 0x61, 0x72, 0x70
        /*0062*/ 	.byte	0x73, 0x70, 0x65, 0x63, 0x69, 0x61, 0x6c, 0x69, 0x7a, 0x65, 0x64, 0x2e, 0x68, 0x70, 0x70, 0x00
	.type		__unnamed_1,@object
	.size		__unnamed_1,(.L_0 - __unnamed_1)
__unnamed_1:
        /*0072*/ 	.byte	0x76, 0x6f, 0x69, 0x64, 0x20, 0x63, 0x75, 0x74, 0x6c, 0x61, 0x73, 0x73, 0x3a, 0x3a, 0x67, 0x65
        /* <DEDUP_REMOVED lines=171> */
        /*0b32*/ 	.byte	0x65, 0x3a, 0x3a, 0x69, 0x64, 0x65, 0x6e, 0x74, 0x69, 0x74, 0x79, 0x5d, 0x00
.L_0:


//--------------------- .nv.shared._ZN7cutlass13device_kernelINS_4gemm6kernel13GemmUniversalIN4cute5tupleIJiiiiEEENS1_10collective13CollectiveMmaINS1_34MainloopSm90TmaGmmaWarpSpecializedILi6ENS5_IJNS4_1CILi1EEESB_SB_EEENS1_35KernelTmaWarpSpecializedCooperativeEEENS5_IJNSA_ILi256EEENSA_ILi64EEENSA_ILi32EEEEEEaNS5_IJlSB_lEEEaSJ_NS4_8TiledMMAINS4_8MMA_AtomIJNS4_4SM904GMMA26MMA_64x64x32_S32S8S8_SS_TNEEEENS4_6LayoutINS5_IJNSA_ILi2EEESB_SB_EEENS5_IJSB_NSA_ILi0EEEST_EEEEENS5_IJNS4_10UnderscoreESW_SW_EEEEENS4_13SM90_TMA_LOADENS4_14ComposedLayoutINS4_7SwizzleILi1ELi4ELi3EEENS4_18smem_ptr_flag_bitsILi8EEENSQ_INS5_IJNSA_ILi8EEESH_EEENS5_IJSH_SB_EEEEEEEvNS4_8identityESZ_S19_vS1A_EENS_8epilogue10collective6detail29Sm90TmaWarpSpecializedAdapterINS1D_15DefaultEpilogueIaSJ_SJ_NS1C_6thread17LinearCombinationIaLi1EiiLNS1H_9ScaleType4KindE0ELNS_15FloatRoundStyleE2EaEENS1_15EpilogueDefaultEEEEEvvEEEEvNT_6ParamsE --------------------------
	.section	.nv.shared._ZN7cutlass13device_kernelINS_4gemm6kernel13GemmUniversalIN4cute5tupleIJiiiiEEENS1_10collective13CollectiveMmaINS1_34MainloopSm90TmaGmmaWarpSpecializedILi6ENS5_IJNS4_1CILi1EEESB_SB_EEENS1_35KernelTmaWarpSpecializedCooperativeEEENS5_IJNSA_ILi256EEENSA_ILi64EEENSA_ILi32EEEEEEaNS5_IJlSB_lEEEaSJ_NS4_8TiledMMAINS4_8MMA_AtomIJNS4_4SM904GMMA26MMA_64x64x32_S32S8S8_SS_TNEEEENS4_6LayoutINS5_IJNSA_ILi2EEESB_SB_EEENS5_IJSB_NSA_ILi0EEEST_EEEEENS5_IJNS4_10UnderscoreESW_SW_EEEEENS4_13SM90_TMA_LOADENS4_14ComposedLayoutINS4_7SwizzleILi1ELi4ELi3EEENS4_18smem_ptr_flag_bitsILi8EEENSQ_INS5_IJNSA_ILi8EEESH_EEENS5_IJSH_SB_EEEEEEEvNS4_8identityESZ_S19_vS1A_EENS_8epilogue10collective6detail29Sm90TmaWarpSpecializedAdapterINS1D_15DefaultEpilogueIaSJ_SJ_NS1C_6thread17LinearCombinationIaLi1EiiLNS1H_9ScaleType4KindE0ELNS_15FloatRoundStyleE2EaEENS1_15EpilogueDefaultEEEEEvvEEEEvNT_6ParamsE,"aw",@nobits
	.sectionflags	@""
	.align	16
	.zero		1024


//--------------------- .nv.shared.reserved.0     --------------------------
	.section	.nv.shared.reserved.0,"aw",@nobits
	.weak		__nv_reservedSMEM_offset_0_alias
	.size		__nv_reservedSMEM_offset_0_alias, 0, 0
	.other		__nv_reservedSMEM_offset_0_alias,@"STO_CUDA_RESERVED_SHARED STV_DEFAULT"
__nv_reservedSMEM_offset_0_alias:
	.zero		0


//--------------------- .nv.global                --------------------------
	.section	.nv.global,"aw",@nobits
.nv.global:
	.type		_ZN40_INTERNAL_7c6a87ea_4_k_cu_676dea62_246434cute1_E,@object
	.size		_ZN40_INTERNAL_7c6a87ea_4_k_cu_676dea62_246434cute1_E,(_ZN40_INTERNAL_7c6a87ea_4_k_cu_676dea62_246434cuda3std3__45__cpo6cbeginE - _ZN40_INTERNAL_7c6a87ea_4_k_cu_676dea62_246434cute1_E)
_ZN40_INTERNAL_7c6a87ea_4_k_cu_676dea62_246434cute1_E:
	.zero		1
	.type		_ZN40_INTERNAL_7c6a87ea_4_k_cu_676dea62_246434cuda3std3__45__cpo6cbeginE,@object
	.size		_ZN40_INTERNAL_7c6a87ea_4_k_cu_676dea62_246434cuda3std3__45__cpo6cbeginE,(_ZN40_INTERNAL_7c6a87ea_4_k_cu_676dea62_246434cuda3std3__48in_placeE - _ZN40_INTERNAL_7c6a87ea_4_k_cu_676dea62_246434cuda3std3__45__cpo6cbeginE)
_ZN40_INTERNAL_7c6a87ea_4_k_cu_676dea62_246434cuda3std3__45__cpo6cbeginE:
	.zero		1
	.type		_ZN40_INTERNAL_7c6a87ea_4_k_cu_676dea62_246434cuda3std3__48in_placeE,@object
	.size		_ZN40_INTERNAL_7c6a87ea_4_k_cu_676dea62_246434cuda3std3__48in_placeE,(_ZN40_INTERNAL_7c6a87ea_4_k_cu_676dea62_246434cuda3std6ranges3__45__cpo9iter_moveE - _ZN40_INTERNAL_7c6a87ea_4_k_cu_676dea62_246434cuda3std3__48in_placeE)
_ZN40_INTERNAL_7c6a87ea_4_k_cu_676dea62_246434cuda3std3__48in_placeE:
	.zero		1
	.type		_ZN40_INTERNAL_7c6a87ea_4_k_cu_676dea62_246434cuda3std6ranges3__45__cpo9iter_moveE,@object
	.size		_ZN40_INTERNAL_7c6a87ea_4_k_cu_676dea62_246434cuda3std6ranges3__45__cpo9iter_moveE,(_ZN40_INTERNAL_7c6a87ea_4_k_cu_676dea62_246434cuda3std3__45__cpo5beginE - _ZN40_INTERNAL_7c6a87ea_4_k_cu_676dea62_246434cuda3std6ranges3__45__cpo9iter_moveE)
_ZN40_INTERNAL_7c6a87ea_4_k_cu_676dea62_246434cuda3std6ranges3__45__cpo9iter_moveE:
	.zero		1
	.type		_ZN40_INTERNAL_7c6a87ea_4_k_cu_676dea62_246434cuda3std3__45__cpo5beginE,@object
	.size		_ZN40_INTERNAL_7c6a87ea_4_k_cu_676dea62_246434cuda3std3__45__cpo5beginE,(_ZN40_INTERNAL_7c6a87ea_4_k_cu_676dea62_246434cuda3std3__442_GLOBAL__N__7c6a87ea_4_k_cu_676dea62_246436ignoreE - _ZN40_INTERNAL_7c6a87ea_4_k_cu_676dea62_246434cuda3std3__45__cpo5beginE)
_ZN40_INTERNAL_7c6a87ea_4_k_cu_676dea62_246434cuda3std3__45__cpo5beginE:
	.zero		1
	.type		_ZN40_INTERNAL_7c6a87ea_4_k_cu_676dea62_246434cuda3std3__442_GLOBAL__N__7c6a87ea_4_k_cu_676dea62_246436ignoreE,@object
	.size		_ZN40_INTERNAL_7c6a87ea_4_k_cu_676dea62_246434cuda3std3__442_GLOBAL__N__7c6a87ea_4_k_cu_676dea62_246436ignoreE,(_ZN40_INTERNAL_7c6a87ea_4_k_cu_676dea62_246434cute7productE - _ZN40_INTERNAL_7c6a87ea_4_k_cu_676dea62_246434cuda3std3__442_GLOBAL__N__7c6a87ea_4_k_cu_676dea62_246436ignoreE)
_ZN40_INTERNAL_7c6a87ea_4_k_cu_676dea62_246434cuda3std3__442_GLOBAL__N__7c6a87ea_4_k_cu_676dea62_246436ignoreE:
	.zero		1
	.type		_ZN40_INTERNAL_7c6a87ea_4_k_cu_676dea62_246434cute7productE,@object
	.size		_ZN40_INTERNAL_7c6a87ea_4_k_cu_676dea62_246434cute7productE,(_ZN40_INTERNAL_7c6a87ea_4_k_cu_676dea62_246434cuda3std3__45__cpo3endE - _ZN40_INTERNAL_7c6a87ea_4_k_cu_676dea62_246434cute7productE)
_ZN40_INTERNAL_7c6a87ea_4_k_cu_676dea62_246434cute7productE:
	.zero		1
	.type		_ZN40_INTERNAL_7c6a87ea_4_k_cu_676dea62_246434cuda3std3__45__cpo3endE,@object
	.size		_ZN40_INTERNAL_7c6a87ea_4_k_cu_676dea62_246434cuda3std3__45__cpo3endE,(_ZN40_INTERNAL_7c6a87ea_4_k_cu_676dea62_246434cuda3std3__419piecewise_constructE - _ZN40_INTERNAL_7c6a87ea_4_k_cu_676dea62_246434cuda3std3__45__cpo3endE)
_ZN40_INTERNAL_7c6a87ea_4_k_cu_676dea62_246434cuda3std3__45__cpo3endE:
	.zero		1
	.type		_ZN40_INTERNAL_7c6a87ea_4_k_cu_676dea62_246434cuda3std3__419piecewise_constructE,@object
	.size		_ZN40_INTERNAL_7c6a87ea_4_k_cu_676dea62_246434cuda3std3__419piecewise_constructE,(_ZN40_INTERNAL_7c6a87ea_4_k_cu_676dea62_246434cuda3std3__45__cpo4cendE - _ZN40_INTERNAL_7c6a87ea_4_k_cu_676dea62_246434cuda3std3__419piecewise_constructE)
_ZN40_INTERNAL_7c6a87ea_4_k_cu_676dea62_246434cuda3std3__419piecewise_constructE:
	.zero		1
	.type		_ZN40_INTERNAL_7c6a87ea_4_k_cu_676dea62_246434cuda3std3__45__cpo4cendE,@object
	.size		_ZN40_INTERNAL_7c6a87ea_4_k_cu_676dea62_246434cuda3std3__45__cpo4cendE,(_ZN40_INTERNAL_7c6a87ea_4_k_cu_676dea62_246434cuda3std6ranges3__45__cpo4swapE - _ZN40_INTERNAL_7c6a87ea_4_k_cu_676dea62_246434cuda3std3__45__cpo4cendE)
_ZN40_INTERNAL_7c6a87ea_4_k_cu_676dea62_246434cuda3std3__45__cpo4cendE:
	.zero		1
	.type		_ZN40_INTERNAL_7c6a87ea_4_k_cu_676dea62_246434cuda3std6ranges3__45__cpo4swapE,@object
	.size		_ZN40_INTERNAL_7c6a87ea_4_k_cu_676dea62_246434cuda3std6ranges3__45__cpo4swapE,(.L_8 - _ZN40_INTERNAL_7c6a87ea_4_k_cu_676dea62_246434cuda3std6ranges3__45__cpo4swapE)
_ZN40_INTERNAL_7c6a87ea_4_k_cu_676dea62_246434cuda3std6ranges3__45__cpo4swapE:
	.zero		1
.L_8:


//--------------------- .nv.constant0._ZN7cutlass13device_kernelINS_4gemm6kernel13GemmUniversalIN4cute5tupleIJiiiiEEENS1_10collective13CollectiveMmaINS1_34MainloopSm90TmaGmmaWarpSpecializedILi6ENS5_IJNS4_1CILi1EEESB_SB_EEENS1_35KernelTmaWarpSpecializedCooperativeEEENS5_IJNSA_ILi256EEENSA_ILi64EEENSA_ILi32EEEEEEaNS5_IJlSB_lEEEaSJ_NS4_8TiledMMAINS4_8MMA_AtomIJNS4_4SM904GMMA26MMA_64x64x32_S32S8S8_SS_TNEEEENS4_6LayoutINS5_IJNSA_ILi2EEESB_SB_EEENS5_IJSB_NSA_ILi0EEEST_EEEEENS5_IJNS4_10UnderscoreESW_SW_EEEEENS4_13SM90_TMA_LOADENS4_14ComposedLayoutINS4_7SwizzleILi1ELi4ELi3EEENS4_18smem_ptr_flag_bitsILi8EEENSQ_INS5_IJNSA_ILi8EEESH_EEENS5_IJSH_SB_EEEEEEEvNS4_8identityESZ_S19_vS1A_EENS_8epilogue10collective6detail29Sm90TmaWarpSpecializedAdapterINS1D_15DefaultEpilogueIaSJ_SJ_NS1C_6thread17LinearCombinationIaLi1EiiLNS1H_9ScaleType4KindE0ELNS_15FloatRoundStyleE2EaEENS1_15EpilogueDefaultEEEEEvvEEEEvNT_6ParamsE --------------------------
	.section	.nv.constant0._ZN7cutlass13device_kernelINS_4gemm6kernel13GemmUniversalIN4cute5tupleIJiiiiEEENS1_10collective13CollectiveMmaINS1_34MainloopSm90TmaGmmaWarpSpecializedILi6ENS5_IJNS4_1CILi1EEESB_SB_EEENS1_35KernelTmaWarpSpecializedCooperativeEEENS5_IJNSA_ILi256EEENSA_ILi64EEENSA_ILi32EEEEEEaNS5_IJlSB_lEEEaSJ_NS4_8TiledMMAINS4_8MMA_AtomIJNS4_4SM904GMMA26MMA_64x64x32_S32S8S8_SS_TNEEEENS4_6LayoutINS5_IJNSA_ILi2EEESB_SB_EEENS5_IJSB_NSA_ILi0EEEST_EEEEENS5_IJNS4_10UnderscoreESW_SW_EEEEENS4_13SM90_TMA_LOADENS4_14ComposedLayoutINS4_7SwizzleILi1ELi4ELi3EEENS4_18smem_ptr_flag_bitsILi8EEENSQ_INS5_IJNSA_ILi8EEESH_EEENS5_IJSH_SB_EEEEEEEvNS4_8identityESZ_S19_vS1A_EENS_8epilogue10collective6detail29Sm90TmaWarpSpecializedAdapterINS1D_15DefaultEpilogueIaSJ_SJ_NS1C_6thread17LinearCombinationIaLi1EiiLNS1H_9ScaleType4KindE0ELNS_15FloatRoundStyleE2EaEENS1_15EpilogueDefaultEEEEEvvEEEEvNT_6ParamsE,"a",@progbits
	.sectionflags	@""
	.align	4
.nv.constant0._ZN7cutlass13device_kernelINS_4gemm6kernel13GemmUniversalIN4cute5tupleIJiiiiEEENS1_10collective13CollectiveMmaINS1_34MainloopSm90TmaGmmaWarpSpecializedILi6ENS5_IJNS4_1CILi1EEESB_SB_EEENS1_35KernelTmaWarpSpecializedCooperativeEEENS5_IJNSA_ILi256EEENSA_ILi64EEENSA_ILi32EEEEEEaNS5_IJlSB_lEEEaSJ_NS4_8TiledMMAINS4_8MMA_AtomIJNS4_4SM904GMMA26MMA_64x64x32_S32S8S8_SS_TNEEEENS4_6LayoutINS5_IJNSA_ILi2EEESB_SB_EEENS5_IJSB_NSA_ILi0EEEST_EEEEENS5_IJNS4_10UnderscoreESW_SW_EEEEENS4_13SM90_TMA_LOADENS4_14ComposedLayoutINS4_7SwizzleILi1ELi4ELi3EEENS4_18smem_ptr_flag_bitsILi8EEENSQ_INS5_IJNSA_ILi8EEESH_EEENS5_IJSH_SB_EEEEEEEvNS4_8identityESZ_S19_vS1A_EENS_8epilogue10collective6detail29Sm90TmaWarpSpecializedAdapterINS1D_15DefaultEpilogueIaSJ_SJ_NS1C_6thread17LinearCombinationIaLi1EiiLNS1H_9ScaleType4KindE0ELNS_15FloatRoundStyleE2EaEENS1_15EpilogueDefaultEEEEEvvEEEEvNT_6ParamsE:
	.zero		1664


//--------------------- SYMBOLS --------------------------

	.type		.nv.reservedSmem.offset0,@object
	.size		.nv.reservedSmem.offset0,0x4
	.type		__assertfail,@function
